	.target	sm_90a

	.elftype	@"ET_EXEC"


//--------------------- .note.nv.tkinfo           --------------------------
	.section	.note.nv.tkinfo,"",@"SHT_NOTE"
	.sectionflags	@"SHF_NOTE_NV_TKINFO"
	.tkinfo
        /*0018*/ 	.word	0x00000002
        /*0030*/ 	.string	""
        /*0030*/ 	.string	"ptxas"
        /*0030*/ 	.string	"Cuda compilation tools, release 13.0, V13.0.88"
        /*0030*/ 	.string	"Build cuda_13.0.r13.0/compiler.36424714_0"
        /*0030*/ 	.string	"-arch sm_90a -m 64 "



//--------------------- .note.nv.cuinfo           --------------------------
	.section	.note.nv.cuinfo,"",@"SHT_NOTE"
	.sectionflags	@"SHF_NOTE_NV_CUINFO"
        /*0018*/ 	.short	0x0002
        /*001a*/ 	.short	0x005a
        /*001c*/ 	.short	0x0082
	.zero		2


//--------------------- .nv.info                  --------------------------
	.section	.nv.info,"",@"SHT_CUDA_INFO"
	.align	4


	//----- nvinfo : EIATTR_REGCOUNT
	.align		4
        /*0000*/ 	.byte	0x04, 0x2f
        /*0002*/ 	.short	(.L_15 - .L_14)
	.align		4
.L_14:
        /*0004*/ 	.word	index@(_ZN7cutlass13device_kernelINS_4gemm6kernel13GemmUniversalIN4cute5tupleIJiiiiEEENS1_10collective13CollectiveMmaINS1_34MainloopSm90TmaGmmaWarpSpecializedILi2ENS5_IJNS4_1CILi1EEESB_SB_EEENS1_35KernelTmaWarpSpecializedCooperativeEEENS5_IJNSA_ILi128EEENSA_ILi64EEESF_EEENS_10tfloat32_tENS5_IJlSB_lEEESI_SJ_NS4_8TiledMMAINS4_8MMA_AtomIJNS4_4SM904GMMA29MMA_64x64x8_F32TF32TF32_SS_TNILNSN_7ScaleInE1ELSP_1EEEEEENS4_6LayoutINS5_IJNSA_ILi2EEESB_SB_EEENS5_IJSB_NSA_ILi0EEESV_EEEEENS5_IJNS4_10UnderscoreESY_SY_EEEEENS4_13SM90_TMA_LOADENS4_14ComposedLayoutINS4_7SwizzleILi3ELi4ELi3EEENS4_18smem_ptr_flag_bitsILi32EEENSS_INS5_IJNSA_ILi8EEENSA_ILi32EEEEEENS5_IJS18_SB_EEEEEEEvNS4_8identityES11_S1C_vS1D_EENS_8epilogue10collective6detail29Sm90TmaWarpSpecializedAdapterINS1G_15DefaultEpilogueISI_SJ_SJ_NS1F_6thread17LinearCombinationISI_Li1EffLNS1K_9ScaleType4KindE0ELNS_15FloatRoundStyleE2ESI_EENS1_15EpilogueDefaultEEEEEvvEEEEvNT_6ParamsE)
        /*0008*/ 	.word	0x000000a8


	//----- nvinfo : EIATTR_FRAME_SIZE
	.align		4
.L_15:
        /*000c*/ 	.byte	0x04, 0x11
        /*000e*/ 	.short	(.L_17 - .L_16)
	.align		4
.L_16:
        /*0010*/ 	.word	index@(_ZN7cutlass13device_kernelINS_4gemm6kernel13GemmUniversalIN4cute5tupleIJiiiiEEENS1_10collective13CollectiveMmaINS1_34MainloopSm90TmaGmmaWarpSpecializedILi2ENS5_IJNS4_1CILi1EEESB_SB_EEENS1_35KernelTmaWarpSpecializedCooperativeEEENS5_IJNSA_ILi128EEENSA_ILi64EEESF_EEENS_10tfloat32_tENS5_IJlSB_lEEESI_SJ_NS4_8TiledMMAINS4_8MMA_AtomIJNS4_4SM904GMMA29MMA_64x64x8_F32TF32TF32_SS_TNILNSN_7ScaleInE1ELSP_1EEEEEENS4_6LayoutINS5_IJNSA_ILi2EEESB_SB_EEENS5_IJSB_NSA_ILi0EEESV_EEEEENS5_IJNS4_10UnderscoreESY_SY_EEEEENS4_13SM90_TMA_LOADENS4_14ComposedLayoutINS4_7SwizzleILi3ELi4ELi3EEENS4_18smem_ptr_flag_bitsILi32EEENSS_INS5_IJNSA_ILi8EEENSA_ILi32EEEEEENS5_IJS18_SB_EEEEEEEvNS4_8identityES11_S1C_vS1D_EENS_8epilogue10collective6detail29Sm90TmaWarpSpecializedAdapterINS1G_15DefaultEpilogueISI_SJ_SJ_NS1F_6thread17LinearCombinationISI_Li1EffLNS1K_9ScaleType4KindE0ELNS_15FloatRoundStyleE2ESI_EENS1_15EpilogueDefaultEEEEEvvEEEEvNT_6ParamsE)
        /*0014*/ 	.word	0x00000000


	//----- nvinfo : EIATTR_MIN_STACK_SIZE
	.align		4
.L_17:
        /*0018*/ 	.byte	0x04, 0x12
        /*001a*/ 	.short	(.L_19 - .L_18)
	.align		4
.L_18:
        /*001c*/ 	.word	index@(_ZN7cutlass13device_kernelINS_4gemm6kernel13GemmUniversalIN4cute5tupleIJiiiiEEENS1_10collective13CollectiveMmaINS1_34MainloopSm90TmaGmmaWarpSpecializedILi2ENS5_IJNS4_1CILi1EEESB_SB_EEENS1_35KernelTmaWarpSpecializedCooperativeEEENS5_IJNSA_ILi128EEENSA_ILi64EEESF_EEENS_10tfloat32_tENS5_IJlSB_lEEESI_SJ_NS4_8TiledMMAINS4_8MMA_AtomIJNS4_4SM904GMMA29MMA_64x64x8_F32TF32TF32_SS_TNILNSN_7ScaleInE1ELSP_1EEEEEENS4_6LayoutINS5_IJNSA_ILi2EEESB_SB_EEENS5_IJSB_NSA_ILi0EEESV_EEEEENS5_IJNS4_10UnderscoreESY_SY_EEEEENS4_13SM90_TMA_LOADENS4_14ComposedLayoutINS4_7SwizzleILi3ELi4ELi3EEENS4_18smem_ptr_flag_bitsILi32EEENSS_INS5_IJNSA_ILi8EEENSA_ILi32EEEEEENS5_IJS18_SB_EEEEEEEvNS4_8identityES11_S1C_vS1D_EENS_8epilogue10collective6detail29Sm90TmaWarpSpecializedAdapterINS1G_15DefaultEpilogueISI_SJ_SJ_NS1F_6thread17LinearCombinationISI_Li1EffLNS1K_9ScaleType4KindE0ELNS_15FloatRoundStyleE2ESI_EENS1_15EpilogueDefaultEEEEEvvEEEEvNT_6ParamsE)
        /*0020*/ 	.word	0x00000000
.L_19:


//--------------------- .nv.compat                --------------------------
	.section	.nv.compat,"",@"SHT_CUDA_COMPAT_INFO"
	.align	4
        /*0000*/ 	.byte	0x02, 0x09, 0x01, 0x00, 0x02, 0x02, 0x04, 0x00, 0x02, 0x05, 0x05, 0x00, 0x03, 0x07, 0x01, 0x01
        /*0010*/ 	.byte	0x02, 0x03, 0x01, 0x00, 0x02, 0x06, 0x01, 0x00, 0x04, 0x0b, 0x08, 0x00, 0x00, 0x00, 0x00, 0x00
        /*0020*/ 	.byte	0x00, 0x00, 0x00, 0x00


//--------------------- .nv.info._ZN7cutlass13device_kernelINS_4gemm6kernel13GemmUniversalIN4cute5tupleIJiiiiEEENS1_10collective13CollectiveMmaINS1_34MainloopSm90TmaGmmaWarpSpecializedILi2ENS5_IJNS4_1CILi1EEESB_SB_EEENS1_35KernelTmaWarpSpecializedCooperativeEEENS5_IJNSA_ILi128EEENSA_ILi64EEESF_EEENS_10tfloat32_tENS5_IJlSB_lEEESI_SJ_NS4_8TiledMMAINS4_8MMA_AtomIJNS4_4SM904GMMA29MMA_64x64x8_F32TF32TF32_SS_TNILNSN_7ScaleInE1ELSP_1EEEEEENS4_6LayoutINS5_IJNSA_ILi2EEESB_SB_EEENS5_IJSB_NSA_ILi0EEESV_EEEEENS5_IJNS4_10UnderscoreESY_SY_EEEEENS4_13SM90_TMA_LOADENS4_14ComposedLayoutINS4_7SwizzleILi3ELi4ELi3EEENS4_18smem_ptr_flag_bitsILi32EEENSS_INS5_IJNSA_ILi8EEENSA_ILi32EEEEEENS5_IJS18_SB_EEEEEEEvNS4_8identityES11_S1C_vS1D_EENS_8epilogue10collective6detail29Sm90TmaWarpSpecializedAdapterINS1G_15DefaultEpilogueISI_SJ_SJ_NS1F_6thread17LinearCombinationISI_Li1EffLNS1K_9ScaleType4KindE0ELNS_15FloatRoundStyleE2ESI_EENS1_15EpilogueDefaultEEEEEvvEEEEvNT_6ParamsE --------------------------
	.section	.nv.info._ZN7cutlass13device_kernelINS_4gemm6kernel13GemmUniversalIN4cute5tupleIJiiiiEEENS1_10collective13CollectiveMmaINS1_34MainloopSm90TmaGmmaWarpSpecializedILi2ENS5_IJNS4_1CILi1EEESB_SB_EEENS1_35KernelTmaWarpSpecializedCooperativeEEENS5_IJNSA_ILi128EEENSA_ILi64EEESF_EEENS_10tfloat32_tENS5_IJlSB_lEEESI_SJ_NS4_8TiledMMAINS4_8MMA_AtomIJNS4_4SM904GMMA29MMA_64x64x8_F32TF32TF32_SS_TNILNSN_7ScaleInE1ELSP_1EEEEEENS4_6LayoutINS5_IJNSA_ILi2EEESB_SB_EEENS5_IJSB_NSA_ILi0EEESV_EEEEENS5_IJNS4_10UnderscoreESY_SY_EEEEENS4_13SM90_TMA_LOADENS4_14ComposedLayoutINS4_7SwizzleILi3ELi4ELi3EEENS4_18smem_ptr_flag_bitsILi32EEENSS_INS5_IJNSA_ILi8EEENSA_ILi32EEEEEENS5_IJS18_SB_EEEEEEEvNS4_8identityES11_S1C_vS1D_EENS_8epilogue10collective6detail29Sm90TmaWarpSpecializedAdapterINS1G_15DefaultEpilogueISI_SJ_SJ_NS1F_6thread17LinearCombinationISI_Li1EffLNS1K_9ScaleType4KindE0ELNS_15FloatRoundStyleE2ESI_EENS1_15EpilogueDefaultEEEEEvvEEEEvNT_6ParamsE,"",@"SHT_CUDA_INFO"
	.sectionflags	@""
	.align	4


	//----- nvinfo : EIATTR_CUDA_API_VERSION
	.align		4
        /*0000*/ 	.byte	0x04, 0x37
        /*0002*/ 	.short	(.L_21 - .L_20)
.L_20:
        /*0004*/ 	.word	0x00000082


	//----- nvinfo : EIATTR_KPARAM_INFO
	.align		4
.L_21:
        /*0008*/ 	.byte	0x04, 0x17
        /*000a*/ 	.short	(.L_23 - .L_22)
.L_22:
        /*000c*/ 	.word	0x00000000
        /*0010*/ 	.short	0x0000
        /*0012*/ 	.short	0x0070
        /*0014*/ 	.byte	0x00, 0xf0, 0x01, 0x10


	//----- nvinfo : EIATTR_SPARSE_MMA_MASK
	.align		4
.L_23:
        /*0018*/ 	.byte	0x03, 0x50
        /*001a*/ 	.short	0x0000


	//----- nvinfo : EIATTR_MAXREG_COUNT
	.align		4
        /*001c*/ 	.byte	0x03, 0x1b
        /*001e*/ 	.short	0x00a8


	//----- nvinfo : EIATTR_NUM_BARRIERS
	.align		4
        /*0020*/ 	.byte	0x02, 0x4c
        /*0022*/ 	.byte	0x01
	.zero		1


	//----- nvinfo : EIATTR_EXTERNS
	.align		4
        /*0024*/ 	.byte	0x04, 0x0f
        /*0026*/ 	.short	(.L_25 - .L_24)


	//   ....[0]....
	.align		4
.L_24:
        /*0028*/ 	.word	index@(__assertfail)


	//----- nvinfo : EIATTR_MERCURY_ISA_VERSION
	.align		4
.L_25:
        /*002c*/ 	.byte	0x03, 0x5f
        /*002e*/ 	.short	0x0101


	//----- nvinfo : EIATTR_INT_WARP_WIDE_INSTR_OFFSETS
	.align		4
        /*0030*/ 	.byte	0x04, 0x31
        /*0032*/ 	.short	(.L_27 - .L_26)


	//   ....[0]....
.L_26:
        /*0034*/ 	.word	0x00000370


	//   ....[1]....
        /*0038*/ 	.word	0x00000380


	//   ....[2]....
        /*003c*/ 	.word	0x000004a0


	//----- nvinfo : EIATTR_COOP_GROUP_MASK_REGIDS
	.align		4
.L_27:
        /*0040*/ 	.byte	0x04, 0x29
        /*0042*/ 	.short	(.L_29 - .L_28)


	//   ....[0]....
.L_28:
        /*0044*/ 	.word	0xffffffff


	//   ....[1]....
        /*0048*/ 	.word	0xffffffff


	//   ....[2]....
        /*004c*/ 	.word	0xffffffff


	//   ....[3]....
        /*0050*/ 	.word	0xffffffff


	//   ....[4]....
        /*0054*/ 	.word	0xffffffff


	//----- nvinfo : EIATTR_COOP_GROUP_INSTR_OFFSETS
	.align		4
.L_29:
        /*0058*/ 	.byte	0x04, 0x28
        /*005a*/ 	.short	(.L_31 - .L_30)


	//   ....[0]....
.L_30:
        /*005c*/ 	.word	0x00000060


	//   ....[1]....
        /*0060*/ 	.word	0x00000070


	//   ....[2]....
        /*0064*/ 	.word	0x00000130


	//   ....[3]....
        /*0068*/ 	.word	0x00000280


	//   ....[4]....
        /*006c*/ 	.word	0x00001180


	//----- nvinfo : EIATTR_REG_RECONFIG
	.align		4
.L_31:
        /*0070*/ 	.byte	0x01, 0x54
	.zero		2


	//----- nvinfo : EIATTR_SYSCALL_OFFSETS
	.align		4
        /*0074*/ 	.byte	0x04, 0x46
        /*0076*/ 	.short	(.L_33 - .L_32)


	//   ....[0]....
.L_32:
        /*0078*/ 	.word	0x00001370


	//----- nvinfo : EIATTR_MBARRIER_INSTR_OFFSETS
	.align		4
.L_33:
        /*007c*/ 	.byte	0x04, 0x39
        /*007e*/ 	.short	(.L_35 - .L_34)


	//   ....[0]....
.L_34:
        /*0080*/ 	.word	0x00000230
        /*0084*/ 	.word	0x000000ff
        /*0088*/ 	.word	0x00000000
        /*008c*/ 	.short	0x0100
        /*008e*/ 	.byte	0x08
	.zero		1


	//   ....[1]....
        /*0090*/ 	.word	0x00000240
        /*0094*/ 	.word	0x000000ff
        /*0098*/ 	.word	0x00000010
        /*009c*/ 	.short	0x0100
        /*009e*/ 	.byte	0x08
	.zero		1


	//   ....[2]....
        /*00a0*/ 	.word	0x00000250
        /*00a4*/ 	.word	0x000000ff
        /*00a8*/ 	.word	0x00000008
        /*00ac*/ 	.short	0x0100
        /*00ae*/ 	.byte	0x08
	.zero		1


	//   ....[3]....
        /*00b0*/ 	.word	0x00000260
        /*00b4*/ 	.word	0x000000ff
        /*00b8*/ 	.word	0x00000018
        /*00bc*/ 	.short	0x0100
        /*00be*/ 	.byte	0x08
	.zero		1


	//   ....[4]....
        /*00c0*/ 	.word	0x00000520
        /*00c4*/ 	.word	0x000000ff
        /*00c8*/ 	.word	0x00000030
        /*00cc*/ 	.short	0x0100
        /*00ce*/ 	.byte	0x08
	.zero		1


	//   ....[5]....
        /*00d0*/ 	.word	0x00000580
        /*00d4*/ 	.word	0x000000ff
        /*00d8*/ 	.word	0x00000038
        /*00dc*/ 	.short	0x0100
        /*00de*/ 	.byte	0x08
	.zero		1


	//   ....[6]....
        /*00e0*/ 	.word	0x000013f0
        /*00e4*/ 	.word	0x00000003
        /*00e8*/ 	.word	0x00000000
        /*00ec*/ 	.short	0x010a
        /*00ee*/ 	.byte	0x3f
	.zero		1


	//   ....[7]....
        /*00f0*/ 	.word	0x00001450
        /*00f4*/ 	.word	0x00000003
        /*00f8*/ 	.word	0x00000000
        /*00fc*/ 	.short	0x010a
        /*00fe*/ 	.byte	0x3f
	.zero		1


	//   ....[8]....
        /*0100*/ 	.word	0x00001d00
        /*0104*/ 	.word	0x000000ff
        /*0108*/ 	.word	0x00000000
        /*010c*/ 	.short	0x010a
        /*010e*/ 	.byte	0x04
	.zero		1


	//   ....[9]....
        /*0110*/ 	.word	0x00001d40
        /*0114*/ 	.word	0x000000ff
        /*0118*/ 	.word	0x00000000
        /*011c*/ 	.short	0x010a
        /*011e*/ 	.byte	0x04
	.zero		1


	//   ....[10]....
        /*0120*/ 	.word	0x000024e0
        /*0124*/ 	.word	0x000000ff
        /*0128*/ 	.word	0x00000000
        /*012c*/ 	.short	0x0101
        /*012e*/ 	.byte	0x0a
	.zero		1


	//   ....[11]....
        /*0130*/ 	.word	0x000026a0
        /*0134*/ 	.word	0x000000ff
        /*0138*/ 	.word	0x00000000
        /*013c*/ 	.short	0x0101
        /*013e*/ 	.byte	0x04
	.zero		1


	//   ....[12]....
        /*0140*/ 	.word	0x000059c0
        /*0144*/ 	.word	0x0000000e
        /*0148*/ 	.word	0x00000010
        /*014c*/ 	.short	0x010a
        /*014e*/ 	.byte	0x3f
	.zero		1


	//   ....[13]....
        /*0150*/ 	.word	0x00005fb0
        /*0154*/ 	.word	0x00000005
        /*0158*/ 	.word	0x00000038
        /*015c*/ 	.short	0x0101
        /*015e*/ 	.byte	0x3f
	.zero		1


	//   ....[14]....
        /*0160*/ 	.word	0x000066c0
        /*0164*/ 	.word	0x00000007
        /*0168*/ 	.word	0x00000000
        /*016c*/ 	.short	0x010a
        /*016e*/ 	.byte	0x3f
	.zero		1


	//   ....[15]....
        /*0170*/ 	.word	0x00006740
        /*0174*/ 	.word	0x00000003
        /*0178*/ 	.word	0x00000000
        /*017c*/ 	.short	0x010a
        /*017e*/ 	.byte	0x3f
	.zero		1


	//   ....[16]....
        /*0180*/ 	.word	0x000067a0
        /*0184*/ 	.word	0x00000003
        /*0188*/ 	.word	0x00000000
        /*018c*/ 	.short	0x010a
        /*018e*/ 	.byte	0x3f
	.zero		1


	//   ....[17]....
        /*0190*/ 	.word	0x00006800
        /*0194*/ 	.word	0x00000004
        /*0198*/ 	.word	0x00000000
        /*019c*/ 	.short	0x010a
        /*019e*/ 	.byte	0x3f
	.zero		1


	//   ....[18]....
        /*01a0*/ 	.word	0x000068d0
        /*01a4*/ 	.word	0x0000000e
        /*01a8*/ 	.word	0x00000010
        /*01ac*/ 	.short	0x010a
        /*01ae*/ 	.byte	0x3f
	.zero		1


	//   ....[19]....
        /*01b0*/ 	.word	0x000069a0
        /*01b4*/ 	.word	0x00000007
        /*01b8*/ 	.word	0x00000000
        /*01bc*/ 	.short	0x010a
        /*01be*/ 	.byte	0x3f
	.zero		1


	//----- nvinfo : EIATTR_NUM_MBARRIERS
	.align		4
.L_35:
        /*01c0*/ 	.byte	0x03, 0x38
        /*01c2*/ 	.short	0x0006


	//----- nvinfo : EIATTR_EXIT_INSTR_OFFSETS
	.align		4
        /*01c4*/ 	.byte	0x04, 0x1c
        /*01c6*/ 	.short	(.L_37 - .L_36)


	//   ....[0]....
.L_36:
        /*01c8*/ 	.word	0x00000620


	//   ....[1]....
        /*01cc*/ 	.word	0x00000ee0


	//   ....[2]....
        /*01d0*/ 	.word	0x000050a0


	//   ....[3]....
        /*01d4*/ 	.word	0x000056d0


	//   ....[4]....
        /*01d8*/ 	.word	0x00006790


	//----- nvinfo : EIATTR_MAX_THREADS
	.align		4
.L_37:
        /*01dc*/ 	.byte	0x04, 0x05
        /*01de*/ 	.short	(.L_39 - .L_38)
.L_38:
        /*01e0*/ 	.word	0x00000180
        /*01e4*/ 	.word	0x00000001
        /*01e8*/ 	.word	0x00000001


	//----- nvinfo : EIATTR_CRS_STACK_SIZE
	.align		4
.L_39:
        /*01ec*/ 	.byte	0x04, 0x1e
        /*01ee*/ 	.short	(.L_41 - .L_40)
.L_40:
        /*01f0*/ 	.word	0x00000000


	//----- nvinfo : EIATTR_CBANK_PARAM_SIZE
	.align		4
.L_41:
        /*01f4*/ 	.byte	0x03, 0x19
        /*01f6*/ 	.short	0x0470


	//----- nvinfo : EIATTR_PARAM_CBANK
	.align		4
        /*01f8*/ 	.byte	0x04, 0x0a
        /*01fa*/ 	.short	(.L_43 - .L_42)
	.align		4
.L_42:
        /*01fc*/ 	.word	index@(.nv.constant0._ZN7cutlass13device_kernelINS_4gemm6kernel13GemmUniversalIN4cute5tupleIJiiiiEEENS1_10collective13CollectiveMmaINS1_34MainloopSm90TmaGmmaWarpSpecializedILi2ENS5_IJNS4_1CILi1EEESB_SB_EEENS1_35KernelTmaWarpSpecializedCooperativeEEENS5_IJNSA_ILi128EEENSA_ILi64EEESF_EEENS_10tfloat32_tENS5_IJlSB_lEEESI_SJ_NS4_8TiledMMAINS4_8MMA_AtomIJNS4_4SM904GMMA29MMA_64x64x8_F32TF32TF32_SS_TNILNSN_7ScaleInE1ELSP_1EEEEEENS4_6LayoutINS5_IJNSA_ILi2EEESB_SB_EEENS5_IJSB_NSA_ILi0EEESV_EEEEENS5_IJNS4_10UnderscoreESY_SY_EEEEENS4_13SM90_TMA_LOADENS4_14ComposedLayoutINS4_7SwizzleILi3ELi4ELi3EEENS4_18smem_ptr_flag_bitsILi32EEENSS_INS5_IJNSA_ILi8EEENSA_ILi32EEEEEENS5_IJS18_SB_EEEEEEEvNS4_8identityES11_S1C_vS1D_EENS_8epilogue10collective6detail29Sm90TmaWarpSpecializedAdapterINS1G_15DefaultEpilogueISI_SJ_SJ_NS1F_6thread17LinearCombinationISI_Li1EffLNS1K_9ScaleType4KindE0ELNS_15FloatRoundStyleE2ESI_EENS1_15EpilogueDefaultEEEEEvvEEEEvNT_6ParamsE)
        /*0200*/ 	.short	0x0210
        /*0202*/ 	.short	0x0470


	//----- nvinfo : EIATTR_SW_WAR
	.align		4
.L_43:
        /*0204*/ 	.byte	0x04, 0x36
        /*0206*/ 	.short	(.L_45 - .L_44)
.L_44:
        /*0208*/ 	.word	0x00000008
.L_45:


//--------------------- .nv.callgraph             --------------------------
	.section	.nv.callgraph,"",@"SHT_CUDA_CALLGRAPH"
	.align	4
	.sectionentsize	8
	.align		4
        /*0000*/ 	.word	0x00000000
	.align		4
        /*0004*/ 	.word	0xffffffff
	.align		4
        /*0008*/ 	.word	index@(_ZN7cutlass13device_kernelINS_4gemm6kernel13GemmUniversalIN4cute5tupleIJiiiiEEENS1_10collective13CollectiveMmaINS1_34MainloopSm90TmaGmmaWarpSpecializedILi2ENS5_IJNS4_1CILi1EEESB_SB_EEENS1_35KernelTmaWarpSpecializedCooperativeEEENS5_IJNSA_ILi128EEENSA_ILi64EEESF_EEENS_10tfloat32_tENS5_IJlSB_lEEESI_SJ_NS4_8TiledMMAINS4_8MMA_AtomIJNS4_4SM904GMMA29MMA_64x64x8_F32TF32TF32_SS_TNILNSN_7ScaleInE1ELSP_1EEEEEENS4_6LayoutINS5_IJNSA_ILi2EEESB_SB_EEENS5_IJSB_NSA_ILi0EEESV_EEEEENS5_IJNS4_10UnderscoreESY_SY_EEEEENS4_13SM90_TMA_LOADENS4_14ComposedLayoutINS4_7SwizzleILi3ELi4ELi3EEENS4_18smem_ptr_flag_bitsILi32EEENSS_INS5_IJNSA_ILi8EEENSA_ILi32EEEEEENS5_IJS18_SB_EEEEEEEvNS4_8identityES11_S1C_vS1D_EENS_8epilogue10collective6detail29Sm90TmaWarpSpecializedAdapterINS1G_15DefaultEpilogueISI_SJ_SJ_NS1F_6thread17LinearCombinationISI_Li1EffLNS1K_9ScaleType4KindE0ELNS_15FloatRoundStyleE2ESI_EENS1_15EpilogueDefaultEEEEEvvEEEEvNT_6ParamsE)
	.align		4
        /*000c*/ 	.word	index@(__assertfail)
	.align		4
        /*0010*/ 	.word	0x00000000
	.align		4
        /*0014*/ 	.word	0xfffffffe
	.align		4
        /*0018*/ 	.word	0x00000000
	.align		4
        /*001c*/ 	.word	0xfffffffd
	.align		4
        /*0020*/ 	.word	0x00000000
	.align		4
        /*0024*/ 	.word	0xfffffffc


//--------------------- .nv.constant4             --------------------------
	.section	.nv.constant4,"a",@progbits
	.align	8
	.align		8
.nv.constant4:
        /*0000*/ 	.dword	__assertfail
	.align		8
        /*0008*/ 	.dword	__unnamed_1
	.align		8
        /*0010*/ 	.dword	_ZN40_INTERNAL_52435a31_4_k_cu_e6a52e6d_291844cuda3std3__45__cpo5beginE
	.align		8
        /*0018*/ 	.dword	_ZN40_INTERNAL_52435a31_4_k_cu_e6a52e6d_291844cuda3std3__45__cpo3endE
	.align		8
        /*0020*/ 	.dword	_ZN40_INTERNAL_52435a31_4_k_cu_e6a52e6d_291844cuda3std3__45__cpo6cbeginE
	.align		8
        /*0028*/ 	.dword	_ZN40_INTERNAL_52435a31_4_k_cu_e6a52e6d_291844cuda3std3__45__cpo4cendE
	.align		8
        /*0030*/ 	.dword	_ZN40_INTERNAL_52435a31_4_k_cu_e6a52e6d_291844cuda3std3__442_GLOBAL__N__52435a31_4_k_cu_e6a52e6d_291846ignoreE
	.align		8
        /*0038*/ 	.dword	_ZN40_INTERNAL_52435a31_4_k_cu_e6a52e6d_291844cuda3std3__419piecewise_constructE
	.align		8
        /*0040*/ 	.dword	_ZN40_INTERNAL_52435a31_4_k_cu_e6a52e6d_291844cuda3std3__48in_placeE
	.align		8
        /*0048*/ 	.dword	_ZN40_INTERNAL_52435a31_4_k_cu_e6a52e6d_291844cuda3std6ranges3__45__cpo4swapE
	.align		8
        /*0050*/ 	.dword	_ZN40_INTERNAL_52435a31_4_k_cu_e6a52e6d_291844cuda3std6ranges3__45__cpo9iter_moveE
	.align		8
        /*0058*/ 	.dword	_ZN40_INTERNAL_52435a31_4_k_cu_e6a52e6d_291844cute7productE
	.align		8
        /*0060*/ 	.dword	_ZN40_INTERNAL_52435a31_4_k_cu_e6a52e6d_291844cute1_E
	.align		8
        /*0068*/ 	.dword	$str$22
	.align		8
        /*0070*/ 	.dword	$str$23


//--------------------- .text._ZN7cutlass13device_kernelINS_4gemm6kernel13GemmUniversalIN4cute5tupleIJiiiiEEENS1_10collective13CollectiveMmaINS1_34MainloopSm90TmaGmmaWarpSpecializedILi2ENS5_IJNS4_1CILi1EEESB_SB_EEENS1_35KernelTmaWarpSpecializedCooperativeEEENS5_IJNSA_ILi128EEENSA_ILi64EEESF_EEENS_10tfloat32_tENS5_IJlSB_lEEESI_SJ_NS4_8TiledMMAINS4_8MMA_AtomIJNS4_4SM904GMMA29MMA_64x64x8_F32TF32TF32_SS_TNILNSN_7ScaleInE1ELSP_1EEEEEENS4_6LayoutINS5_IJNSA_ILi2EEESB_SB_EEENS5_IJSB_NSA_ILi0EEESV_EEEEENS5_IJNS4_10UnderscoreESY_SY_EEEEENS4_13SM90_TMA_LOADENS4_14ComposedLayoutINS4_7SwizzleILi3ELi4ELi3EEENS4_18smem_ptr_flag_bitsILi32EEENSS_INS5_IJNSA_ILi8EEENSA_ILi32EEEEEENS5_IJS18_SB_EEEEEEEvNS4_8identityES11_S1C_vS1D_EENS_8epilogue10collective6detail29Sm90TmaWarpSpecializedAdapterINS1G_15DefaultEpilogueISI_SJ_SJ_NS1F_6thread17LinearCombinationISI_Li1EffLNS1K_9ScaleType4KindE0ELNS_15FloatRoundStyleE2ESI_EENS1_15EpilogueDefaultEEEEEvvEEEEvNT_6ParamsE --------------------------
	.section	.text._ZN7cutlass13device_kernelINS_4gemm6kernel13GemmUniversalIN4cute5tupleIJiiiiEEENS1_10collective13CollectiveMmaINS1_34MainloopSm90TmaGmmaWarpSpecializedILi2ENS5_IJNS4_1CILi1EEESB_SB_EEENS1_35KernelTmaWarpSpecializedCooperativeEEENS5_IJNSA_ILi128EEENSA_ILi64EEESF_EEENS_10tfloat32_tENS5_IJlSB_lEEESI_SJ_NS4_8TiledMMAINS4_8MMA_AtomIJNS4_4SM904GMMA29MMA_64x64x8_F32TF32TF32_SS_TNILNSN_7ScaleInE1ELSP_1EEEEEENS4_6LayoutINS5_IJNSA_ILi2EEESB_SB_EEENS5_IJSB_NSA_ILi0EEESV_EEEEENS5_IJNS4_10UnderscoreESY_SY_EEEEENS4_13SM90_TMA_LOADENS4_14ComposedLayoutINS4_7SwizzleILi3ELi4ELi3EEENS4_18smem_ptr_flag_bitsILi32EEENSS_INS5_IJNSA_ILi8EEENSA_ILi32EEEEEENS5_IJS18_SB_EEEEEEEvNS4_8identityES11_S1C_vS1D_EENS_8epilogue10collective6detail29Sm90TmaWarpSpecializedAdapterINS1G_15DefaultEpilogueISI_SJ_SJ_NS1F_6thread17LinearCombinationISI_Li1EffLNS1K_9ScaleType4KindE0ELNS_15FloatRoundStyleE2ESI_EENS1_15EpilogueDefaultEEEEEvvEEEEvNT_6ParamsE,"ax",@progbits
	.align	128
.text._ZN7cutlass13device_kernelINS_4gemm6kernel13GemmUniversalIN4cute5tupleIJiiiiEEENS1_10collective13CollectiveMmaINS1_34MainloopSm90TmaGmmaWarpSpecializedILi2ENS5_IJNS4_1CILi1EEESB_SB_EEENS1_35KernelTmaWarpSpecializedCooperativeEEENS5_IJNSA_ILi128EEENSA_ILi64EEESF_EEENS_10tfloat32_tENS5_IJlSB_lEEESI_SJ_NS4_8TiledMMAINS4_8MMA_AtomIJNS4_4SM904GMMA29MMA_64x64x8_F32TF32TF32_SS_TNILNSN_7ScaleInE1ELSP_1EEEEEENS4_6LayoutINS5_IJNSA_ILi2EEESB_SB_EEENS5_IJSB_NSA_ILi0EEESV_EEEEENS5_IJNS4_10UnderscoreESY_SY_EEEEENS4_13SM90_TMA_LOADENS4_14ComposedLayoutINS4_7SwizzleILi3ELi4ELi3EEENS4_18smem_ptr_flag_bitsILi32EEENSS_INS5_IJNSA_ILi8EEENSA_ILi32EEEEEENS5_IJS18_SB_EEEEEEEvNS4_8identityES11_S1C_vS1D_EENS_8epilogue10collective6detail29Sm90TmaWarpSpecializedAdapterINS1G_15DefaultEpilogueISI_SJ_SJ_NS1F_6thread17LinearCombinationISI_Li1EffLNS1K_9ScaleType4KindE0ELNS_15FloatRoundStyleE2ESI_EENS1_15EpilogueDefaultEEEEEvvEEEEvNT_6ParamsE:
        .type           _ZN7cutlass13device_kernelINS_4gemm6kernel13GemmUniversalIN4cute5tupleIJiiiiEEENS1_10collective13CollectiveMmaINS1_34MainloopSm90TmaGmmaWarpSpecializedILi2ENS5_IJNS4_1CILi1EEESB_SB_EEENS1_35KernelTmaWarpSpecializedCooperativeEEENS5_IJNSA_ILi128EEENSA_ILi64EEESF_EEENS_10tfloat32_tENS5_IJlSB_lEEESI_SJ_NS4_8TiledMMAINS4_8MMA_AtomIJNS4_4SM904GMMA29MMA_64x64x8_F32TF32TF32_SS_TNILNSN_7ScaleInE1ELSP_1EEEEEENS4_6LayoutINS5_IJNSA_ILi2EEESB_SB_EEENS5_IJSB_NSA_ILi0EEESV_EEEEENS5_IJNS4_10UnderscoreESY_SY_EEEEENS4_13SM90_TMA_LOADENS4_14ComposedLayoutINS4_7SwizzleILi3ELi4ELi3EEENS4_18smem_ptr_flag_bitsILi32EEENSS_INS5_IJNSA_ILi8EEENSA_ILi32EEEEEENS5_IJS18_SB_EEEEEEEvNS4_8identityES11_S1C_vS1D_EENS_8epilogue10collective6detail29Sm90TmaWarpSpecializedAdapterINS1G_15DefaultEpilogueISI_SJ_SJ_NS1F_6thread17LinearCombinationISI_Li1EffLNS1K_9ScaleType4KindE0ELNS_15FloatRoundStyleE2ESI_EENS1_15EpilogueDefaultEEEEEvvEEEEvNT_6ParamsE,@function
        .size           _ZN7cutlass13device_kernelINS_4gemm6kernel13GemmUniversalIN4cute5tupleIJiiiiEEENS1_10collective13CollectiveMmaINS1_34MainloopSm90TmaGmmaWarpSpecializedILi2ENS5_IJNS4_1CILi1EEESB_SB_EEENS1_35KernelTmaWarpSpecializedCooperativeEEENS5_IJNSA_ILi128EEENSA_ILi64EEESF_EEENS_10tfloat32_tENS5_IJlSB_lEEESI_SJ_NS4_8TiledMMAINS4_8MMA_AtomIJNS4_4SM904GMMA29MMA_64x64x8_F32TF32TF32_SS_TNILNSN_7ScaleInE1ELSP_1EEEEEENS4_6LayoutINS5_IJNSA_ILi2EEESB_SB_EEENS5_IJSB_NSA_ILi0EEESV_EEEEENS5_IJNS4_10UnderscoreESY_SY_EEEEENS4_13SM90_TMA_LOADENS4_14ComposedLayoutINS4_7SwizzleILi3ELi4ELi3EEENS4_18smem_ptr_flag_bitsILi32EEENSS_INS5_IJNSA_ILi8EEENSA_ILi32EEEEEENS5_IJS18_SB_EEEEEEEvNS4_8identityES11_S1C_vS1D_EENS_8epilogue10collective6detail29Sm90TmaWarpSpecializedAdapterINS1G_15DefaultEpilogueISI_SJ_SJ_NS1F_6thread17LinearCombinationISI_Li1EffLNS1K_9ScaleType4KindE0ELNS_15FloatRoundStyleE2ESI_EENS1_15EpilogueDefaultEEEEEvvEEEEvNT_6ParamsE,(.L_x_126 - _ZN7cutlass13device_kernelINS_4gemm6kernel13GemmUniversalIN4cute5tupleIJiiiiEEENS1_10collective13CollectiveMmaINS1_34MainloopSm90TmaGmmaWarpSpecializedILi2ENS5_IJNS4_1CILi1EEESB_SB_EEENS1_35KernelTmaWarpSpecializedCooperativeEEENS5_IJNSA_ILi128EEENSA_ILi64EEESF_EEENS_10tfloat32_tENS5_IJlSB_lEEESI_SJ_NS4_8TiledMMAINS4_8MMA_AtomIJNS4_4SM904GMMA29MMA_64x64x8_F32TF32TF32_SS_TNILNSN_7ScaleInE1ELSP_1EEEEEENS4_6LayoutINS5_IJNSA_ILi2EEESB_SB_EEENS5_IJSB_NSA_ILi0EEESV_EEEEENS5_IJNS4_10UnderscoreESY_SY_EEEEENS4_13SM90_TMA_LOADENS4_14ComposedLayoutINS4_7SwizzleILi3ELi4ELi3EEENS4_18smem_ptr_flag_bitsILi32EEENSS_INS5_IJNSA_ILi8EEENSA_ILi32EEEEEENS5_IJS18_SB_EEEEEEEvNS4_8identityES11_S1C_vS1D_EENS_8epilogue10collective6detail29Sm90TmaWarpSpecializedAdapterINS1G_15DefaultEpilogueISI_SJ_SJ_NS1F_6thread17LinearCombinationISI_Li1EffLNS1K_9ScaleType4KindE0ELNS_15FloatRoundStyleE2ESI_EENS1_15EpilogueDefaultEEEEEvvEEEEvNT_6ParamsE)
        .other          _ZN7cutlass13device_kernelINS_4gemm6kernel13GemmUniversalIN4cute5tupleIJiiiiEEENS1_10collective13CollectiveMmaINS1_34MainloopSm90TmaGmmaWarpSpecializedILi2ENS5_IJNS4_1CILi1EEESB_SB_EEENS1_35KernelTmaWarpSpecializedCooperativeEEENS5_IJNSA_ILi128EEENSA_ILi64EEESF_EEENS_10tfloat32_tENS5_IJlSB_lEEESI_SJ_NS4_8TiledMMAINS4_8MMA_AtomIJNS4_4SM904GMMA29MMA_64x64x8_F32TF32TF32_SS_TNILNSN_7ScaleInE1ELSP_1EEEEEENS4_6LayoutINS5_IJNSA_ILi2EEESB_SB_EEENS5_IJSB_NSA_ILi0EEESV_EEEEENS5_IJNS4_10UnderscoreESY_SY_EEEEENS4_13SM90_TMA_LOADENS4_14ComposedLayoutINS4_7SwizzleILi3ELi4ELi3EEENS4_18smem_ptr_flag_bitsILi32EEENSS_INS5_IJNSA_ILi8EEENSA_ILi32EEEEEENS5_IJS18_SB_EEEEEEEvNS4_8identityES11_S1C_vS1D_EENS_8epilogue10collective6detail29Sm90TmaWarpSpecializedAdapterINS1G_15DefaultEpilogueISI_SJ_SJ_NS1F_6thread17LinearCombinationISI_Li1EffLNS1K_9ScaleType4KindE0ELNS_15FloatRoundStyleE2ESI_EENS1_15EpilogueDefaultEEEEEvvEEEEvNT_6ParamsE,@"STO_CUDA_ENTRY STV_DEFAULT"
_ZN7cutlass13device_kernelINS_4gemm6kernel13GemmUniversalIN4cute5tupleIJiiiiEEENS1_10collective13CollectiveMmaINS1_34MainloopSm90TmaGmmaWarpSpecializedILi2ENS5_IJNS4_1CILi1EEESB_SB_EEENS1_35KernelTmaWarpSpecializedCooperativeEEENS5_IJNSA_ILi128EEENSA_ILi64EEESF_EEENS_10tfloat32_tENS5_IJlSB_lEEESI_SJ_NS4_8TiledMMAINS4_8MMA_AtomIJNS4_4SM904GMMA29MMA_64x64x8_F32TF32TF32_SS_TNILNSN_7ScaleInE1ELSP_1EEEEEENS4_6LayoutINS5_IJNSA_ILi2EEESB_SB_EEENS5_IJSB_NSA_ILi0EEESV_EEEEENS5_IJNS4_10UnderscoreESY_SY_EEEEENS4_13SM90_TMA_LOADENS4_14ComposedLayoutINS4_7SwizzleILi3ELi4ELi3EEENS4_18smem_ptr_flag_bitsILi32EEENSS_INS5_IJNSA_ILi8EEENSA_ILi32EEEEEENS5_IJS18_SB_EEEEEEEvNS4_8identityES11_S1C_vS1D_EENS_8epilogue10collective6detail29Sm90TmaWarpSpecializedAdapterINS1G_15DefaultEpilogueISI_SJ_SJ_NS1F_6thread17LinearCombinationISI_Li1EffLNS1K_9ScaleType4KindE0ELNS_15FloatRoundStyleE2ESI_EENS1_15EpilogueDefaultEEEEEvvEEEEvNT_6ParamsE:
[----:B------:R-:W0:Y:S01]  /*0000*/  LDC R1, c[0x0][0x28] ;  /* 0x00000a00ff017b82 */ /* 0x000e220000000800 */
[----:B------:R-:W1:Y:S01]  /*0010*/  S2R R4, SR_TID.X ;  /* 0x0000000000047919 */ /* 0x000e620000002100 */
[----:B------:R-:W-:Y:S01]  /*0020*/  ELECT P0, URZ, PT ;  /* 0x00000000003f782f */ /* 0x000fe20003800000 */
[----:B------:R-:W-:Y:S01]  /*0030*/  BSSY B0, `(.L_x_0) ;  /* 0x000000f000007945 */ /* 0x000fe20003800000 */
[--C-:B-1----:R-:W-:Y:S02]  /*0040*/  SHF.R.U32.HI R0, RZ, 0x5, R4.reuse ;  /* 0x00000005ff007819 */ /* 0x102fe40000011604 */
[----:B------:R-:W-:-:S03]  /*0050*/  SHF.R.U32.HI R14, RZ, 0x7, R4 ;  /* 0x00000007ff0e7819 */ /* 0x000fc60000011604 */
[----:B------:R-:W1:Y:S04]  /*0060*/  SHFL.IDX PT, R5, R0, RZ, 0x1f ;  /* 0x00001fff00057589 */ /* 0x000e6800000e0000 */
[----:B------:R2:W3:Y:S01]  /*0070*/  SHFL.IDX PT, R10, R14, RZ, 0x1f ;  /* 0x00001fff0e0a7589 */ /* 0x0004e200000e0000 */
[----:B-1----:R-:W-:-:S13]  /*0080*/  ISETP.NE.OR P0, PT, R5, RZ, !P0 ;  /* 0x000000ff0500720c */ /* 0x002fda0004705670 */
[----:B0-23--:R-:W-:Y:S05]  /*0090*/  @P0 BRA `(.L_x_1) ;  /* 0x0000000000200947 */ /* 0x00dfea0003800000 */
[----:B------:R-:W-:Y:S02]  /*00a0*/  ULDC.64 UR4, c[0x0][0x198] ;  /* 0x0000660000047ab9 */ /* 0x000fe40000000a00 */
[----:B------:R-:W-:Y:S02]  /*00b0*/  UIADD3 UR6, UP0, UR4, 0xf0, URZ ;  /* 0x000000f004067890 */ /* 0x000fe4000ff1e03f */
[----:B------:R-:W-:Y:S02]  /*00c0*/  UIADD3 UR4, UP1, UR4, 0x1f0, URZ ;  /* 0x000001f004047890 */ /* 0x000fe4000ff3e03f */
[----:B------:R-:W-:Y:S02]  /*00d0*/  UIADD3.X UR7, URZ, UR5, URZ, UP0, !UPT ;  /* 0x000000053f077290 */ /* 0x000fe400087fe43f */
[----:B------:R-:W-:-:S07]  /*00e0*/  UIADD3.X UR5, URZ, UR5, URZ, UP1, !UPT ;  /* 0x000000053f057290 */ /* 0x000fce0008ffe43f */
[----:B------:R0:W-:Y:S02]  /*00f0*/  UTMACCTL.PF [UR6] ;  /* 0x00000000060079b9 */ /* 0x0001e40008040000 */
[----:B------:R0:W-:Y:S02]  /*0100*/  UTMACCTL.PF [UR4] ;  /* 0x00000000040079b9 */ /* 0x0001e40008040000 */
[----:B0-----:R-:W-:Y:S01]  /*0110*/  NOP ;  /* 0x0000000000007918 */ /* 0x001fe20000000000 */
.L_x_1:
[----:B------:R-:W-:Y:S05]  /*0120*/  BSYNC B0 ;  /* 0x0000000000007941 */ /* 0x000fea0003800000 */
.L_x_0:
[----:B------:R-:W0:Y:S02]  /*0130*/  SHFL.IDX PT, R2, R0, RZ, 0x1f ;  /* 0x00001fff00027589 */ /* 0x000e2400000e0000 */
[----:B0-----:R-:W-:-:S13]  /*0140*/  ISETP.NE.AND P0, PT, R2, RZ, PT ;  /* 0x000000ff0200720c */ /* 0x001fda0003f05270 */
[----:B------:R-:W-:Y:S05]  /*0150*/  @P0 BRA `(.L_x_2) ;  /* 0x0000000000480947 */ /* 0x000fea0003800000 */
[----:B------:R-:W0:Y:S01]  /*0160*/  S2UR UR8, SR_CgaCtaId ;  /* 0x00000000000879c3 */ /* 0x000e220000008800 */
[----:B------:R-:W-:Y:S01]  /*0170*/  UMOV UR4, 0x400 ;  /* 0x0000040000047882 */ /* 0x000fe20000000000 */
[----:B------:R-:W-:Y:S01]  /*0180*/  UMOV UR5, 0x1 ;  /* 0x0000000100057882 */ /* 0x000fe20000000000 */
[----:B------:R-:W-:Y:S01]  /*0190*/  UMOV UR6, 0x100 ;  /* 0x0000010000067882 */ /* 0x000fe20000000000 */
[----:B------:R-:W-:Y:S01]  /*01a0*/  ELECT P0, URZ, PT ;  /* 0x00000000003f782f */ /* 0x000fe20003800000 */
[----:B------:R-:W-:-:S04]  /*01b0*/  UIADD3 UR6, -UR6, 0x100000, URZ ;  /* 0x0010000006067890 */ /* 0x000fc8000fffe13f */
[----:B------:R-:W-:Y:S02]  /*01c0*/  USHF.L.U32 UR7, UR6, 0xb, URZ ;  /* 0x0000000b06077899 */ /* 0x000fe4000800063f */
[----:B------:R-:W-:Y:S02]  /*01d0*/  USHF.L.U32 UR6, UR6, 0x1, URZ ;  /* 0x0000000106067899 */ /* 0x000fe4000800063f */
[----:B0-----:R-:W-:Y:S02]  /*01e0*/  ULEA UR8, UR8, UR4, 0x18 ;  /* 0x0000000408087291 */ /* 0x001fe4000f8ec03f */
[----:B------:R-:W-:-:S04]  /*01f0*/  UIADD3 UR4, -UR5, 0x100000, URZ ;  /* 0x0010000005047890 */ /* 0x000fc8000fffe13f */
[----:B------:R-:W-:Y:S02]  /*0200*/  USHF.L.U32 UR5, UR4, 0xb, URZ ;  /* 0x0000000b04057899 */ /* 0x000fe4000800063f */
[----:B------:R-:W-:Y:S01]  /*0210*/  USHF.L.U32 UR4, UR4, 0x1, URZ ;  /* 0x0000000104047899 */ /* 0x000fe2000800063f */
[----:B------:R-:W0:Y:S11]  /*0220*/  FENCE.VIEW.ASYNC.S ;  /* 0x00000000000073c6 */ /* 0x000e360000000000 */
[----:B0-----:R0:W1:Y:S01]  /*0230*/  SYNCS.EXCH.64 URZ, [UR8], UR4 ;  /* 0x00000004083f75b2 */ /* 0x0010620008000100 */
[----:B------:R0:W2:Y:S01]  /*0240*/  SYNCS.EXCH.64 URZ, [UR8+0x10], UR6 ;  /* 0x00001006083f75b2 */ /* 0x0000a20008000100 */
[----:B------:R0:W3:Y:S01]  /*0250*/  SYNCS.EXCH.64 URZ, [UR8+0x8], UR4 ;  /* 0x00000804083f75b2 */ /* 0x0000e20008000100 */
[----:B------:R0:W4:Y:S01]  /*0260*/  SYNCS.EXCH.64 URZ, [UR8+0x18], UR6 ;  /* 0x00001806083f75b2 */ /* 0x0001220008000100 */
[----:B------:R-:W-:Y:S01]  /*0270*/  NOP ;  /* 0x0000000000007918 */ /* 0x000fe20000000000 */
.L_x_2:
[----:B------:R-:W5:Y:S01]  /*0280*/  SHFL.IDX PT, R0, R0, RZ, 0x1f ;  /* 0x00001fff00007589 */ /* 0x000f6200000e0000 */
[----:B------:R-:W-:Y:S01]  /*0290*/  ELECT P0, URZ, PT ;  /* 0x00000000003f782f */ /* 0x000fe20003800000 */
[----:B------:R-:W1:Y:S01]  /*02a0*/  LDC R2, c[0x0][0x65c] ;  /* 0x00019700ff027b82 */ /* 0x000e620000000800 */
[----:B0-----:R-:W-:Y:S01]  /*02b0*/  UMOV UR4, 0x20 ;  /* 0x0000002000047882 */ /* 0x001fe20000000000 */
[----:B------:R-:W0:Y:S01]  /*02c0*/  S2R R3, SR_CTAID.Y ;  /* 0x0000000000037919 */ /* 0x000e220000002600 */
[----:B------:R-:W-:Y:S01]  /*02d0*/  NOP ;  /* 0x0000000000007918 */ /* 0x000fe20000000000 */
[----:B------:R-:W-:Y:S01]  /*02e0*/  ISETP.NE.AND P2, PT, R10, RZ, PT ;  /* 0x000000ff0a00720c */ /* 0x000fe20003f45270 */
[----:B------:R-:W-:Y:S01]  /*02f0*/  NOP ;  /* 0x0000000000007918 */ /* 0x000fe20000000000 */
[----:B------:R-:W2:Y:S01]  /*0300*/  S2R R6, SR_CTAID.X ;  /* 0x0000000000067919 */ /* 0x000ea20000002500 */
[----:B------:R-:W-:Y:S01]  /*0310*/  IMAD.MOV.U32 R7, RZ, RZ, RZ ;  /* 0x000000ffff077224 */ /* 0x000fe200078e00ff */
[----:B-----5:R-:W-:-:S02]  /*0320*/  ISETP.NE.OR P0, PT, R0, RZ, !P0 ;  /* 0x000000ff0000720c */ /* 0x020fc40004705670 */
[----:B-1----:R-:W-:-:S04]  /*0330*/  ISETP.NE.AND P3, PT, R2, 0x1, PT ;  /* 0x000000010200780c */ /* 0x002fc80003f65270 */
[----:B------:R-:W-:Y:S02]  /*0340*/  P2R R0, PR, RZ, 0x8 ;  /* 0x00000008ff007803 */ /* 0x000fe40000000000 */
[----:B------:R-:W-:-:S04]  /*0350*/  SHF.R.S32.HI R0, RZ, 0x1f, R5 ;  /* 0x0000001fff007819 */ /* 0x000fc80000011405 */
[----:B------:R-:W-:Y:S01]  /*0360*/  LEA.HI R0, R0, R5, RZ, 0x2 ;  /* 0x0000000500007211 */ /* 0x000fe200078f10ff */
[----:B------:R-:W-:Y:S01]  /*0370*/  VOTEU.ALL UP0, P0 ;  /* 0x00000000003f7886 */ /* 0x000fe20000000000 */
[----:B------:R-:W-:Y:S01]  /*0380*/  VOTEU.ALL UP1, P0 ;  /* 0x00000000003f7886 */ /* 0x000fe20000020000 */
[----:B------:R-:W2:Y:S01]  /*0390*/  @P3 LDC R17, c[0x0][0x10] ;  /* 0x00000400ff113b82 */ /* 0x000ea20000000800 */
[----:B------:R-:W-:Y:S01]  /*03a0*/  LOP3.LUT R0, R0, 0xfffffffc, RZ, 0xc0, !PT ;  /* 0xfffffffc00007812 */ /* 0x000fe200078ec0ff */
[----:B0-----:R-:W-:Y:S01]  /*03b0*/  @P3 IMAD.MOV.U32 R8, RZ, RZ, R3 ;  /* 0x000000ffff083224 */ /* 0x001fe200078e0003 */
[----:B------:R-:W-:Y:S01]  /*03c0*/  @!UP0 UMOV UR6, 0x400 ;  /* 0x0000040000068882 */ /* 0x000fe20000000000 */
[----:B------:R-:W-:-:S04]  /*03d0*/  @!UP0 UIADD3 UR4, -UR4, 0x100000, URZ ;  /* 0x0010000004048890 */ /* 0x000fc8000fffe13f */
[----:B------:R-:W-:Y:S02]  /*03e0*/  @!UP0 USHF.L.U32 UR5, UR4, 0xb, URZ ;  /* 0x0000000b04058899 */ /* 0x000fe4000800063f */
[----:B------:R-:W-:Y:S01]  /*03f0*/  @!UP0 USHF.L.U32 UR4, UR4, 0x1, URZ ;  /* 0x0000000104048899 */ /* 0x000fe2000800063f */
[----:B------:R-:W-:Y:S02]  /*0400*/  @P3 IMAD.MOV.U32 R9, RZ, RZ, RZ ;  /* 0x000000ffff093224 */ /* 0x000fe400078e00ff */
[----:B------:R-:W-:Y:S01]  /*0410*/  IMAD.IADD R0, R5, 0x1, -R0 ;  /* 0x0000000105007824 */ /* 0x000fe200078e0a00 */
[----:B------:R-:W0:Y:S01]  /*0420*/  @!UP0 S2UR UR7, SR_CgaCtaId ;  /* 0x00000000000789c3 */ /* 0x000e220000008800 */
[----:B------:R-:W-:-:S03]  /*0430*/  @P3 IMAD.MOV.U32 R5, RZ, RZ, RZ ;  /* 0x000000ffff053224 */ /* 0x000fc600078e00ff */
[----:B------:R-:W-:-:S04]  /*0440*/  ISETP.NE.AND P1, PT, R0, 0x3, PT ;  /* 0x000000030000780c */ /* 0x000fc80003f25270 */
[----:B------:R-:W1:Y:S01]  /*0450*/  @!P3 LDC R11, c[0x0][0xc] ;  /* 0x00000300ff0bbb82 */ /* 0x000e620000000800 */
[----:B--2---:R-:W-:-:S04]  /*0460*/  @P3 IMAD.WIDE.U32 R16, R6, R17, R8 ;  /* 0x0000001106103225 */ /* 0x004fc800078e0008 */
[----:B------:R-:W-:Y:S01]  /*0470*/  @P3 IMAD.IADD R17, R17, 0x1, R5 ;  /* 0x0000000111113824 */ /* 0x000fe200078e0205 */
[----:B------:R-:W-:Y:S01]  /*0480*/  LOP3.LUT R5, R4, 0x7f, RZ, 0xc0, !PT ;  /* 0x0000007f04057812 */ /* 0x000fe200078ec0ff */
[----:B0-----:R-:W-:Y:S01]  /*0490*/  @!UP0 ULEA UR8, UR7, UR6, 0x18 ;  /* 0x0000000607088291 */ /* 0x001fe2000f8ec03f */
[----:B------:R-:W-:Y:S02]  /*04a0*/  VOTEU.ALL UP0, P0 ;  /* 0x00000000003f7886 */ /* 0x000fe40000000000 */
[----:B------:R-:W-:Y:S01]  /*04b0*/  ULDC UR6, c[0x0][0xc] ;  /* 0x0000030000067ab9 */ /* 0x000fe20000000800 */
[----:B------:R-:W-:Y:S01]  /*04c0*/  ISETP.EQ.OR P0, PT, R0, RZ, !P1 ;  /* 0x000000ff0000720c */ /* 0x000fe20004f02670 */
[----:B------:R-:W-:-:S03]  /*04d0*/  ULDC UR7, c[0x0][0x10] ;  /* 0x0000040000077ab9 */ /* 0x000fc60000000800 */
[C---:B------:R-:W-:Y:S01]  /*04e0*/  ISETP.EQ.AND P0, PT, R10.reuse, RZ, P0 ;  /* 0x000000ff0a00720c */ /* 0x040fe20000702270 */
[----:B------:R-:W-:Y:S02]  /*04f0*/  VIADD R10, R10, 0xffffffff ;  /* 0xffffffff0a0a7836 */ /* 0x000fe40000000000 */
[----:B-1----:R-:W-:Y:S01]  /*0500*/  @!P3 IMAD.WIDE.U32 R8, R11, R3, R6 ;  /* 0x000000030b08b225 */ /* 0x002fe200078e0006 */
[----:B------:R-:W0:Y:S02]  /*0510*/  FENCE.VIEW.ASYNC.S ;  /* 0x00000000000073c6 */ /* 0x000e240000000000 */
[----:B0-----:R-:W3:Y:S01]  /*0520*/  @!UP0 SYNCS.EXCH.64 URZ, [UR8+0x30], UR4 ;  /* 0x00003004083f85b2 */ /* 0x001ee20008000100 */
[----:B------:R-:W-:Y:S02]  /*0530*/  SEL R18, RZ, 0x1, !P0 ;  /* 0x00000001ff127807 */ /* 0x000fe40004000000 */
[----:B------:R-:W-:Y:S01]  /*0540*/  ISETP.GE.U32.AND P1, PT, R10, 0x2, PT ;  /* 0x000000020a00780c */ /* 0x000fe20003f26070 */
[----:B------:R-:W-:-:S02]  /*0550*/  @!P3 IMAD.MOV.U32 R16, RZ, RZ, R8 ;  /* 0x000000ffff10b224 */ /* 0x000fc400078e0008 */
[----:B------:R-:W-:Y:S01]  /*0560*/  @!P3 IMAD.MOV.U32 R17, RZ, RZ, R9 ;  /* 0x000000ffff11b224 */ /* 0x000fe200078e0009 */
[----:B------:R-:W-:Y:S01]  /*0570*/  SEL R18, R18, 0x2, P1 ;  /* 0x0000000212127807 */ /* 0x000fe20000800000 */
[----:B------:R0:W3:Y:S01]  /*0580*/  @!UP1 SYNCS.EXCH.64 URZ, [UR8+0x38], UR4 ;  /* 0x00003804083f95b2 */ /* 0x0000e20008000100 */
[----:B------:R-:W-:Y:S01]  /*0590*/  NOP ;  /* 0x0000000000007918 */ /* 0x000fe20000000000 */
[----:B0-----:R-:W-:-:S03]  /*05a0*/  UIMAD.WIDE.U32 UR4, UR6, UR7, URZ ;  /* 0x00000007060472a5 */ /* 0x001fc6000f8e003f */
[----:B------:R-:W-:Y:S02]  /*05b0*/  ULDC UR6, c[0x0][0x14] ;  /* 0x0000050000067ab9 */ /* 0x000fe40000000800 */
[----:B------:R-:W-:Y:S02]  /*05c0*/  UIMAD.WIDE.U32 UR38, UR4, UR6, URZ ;  /* 0x00000006042672a5 */ /* 0x000fe4000f8e003f */
[----:B------:R-:W-:-:S04]  /*05d0*/  UIMAD UR37, UR5, UR6, URZ ;  /* 0x00000006052572a4 */ /* 0x000fc8000f8e023f */
[----:B------:R-:W-:Y:S01]  /*05e0*/  UIADD3 UR37, UR39, UR37, URZ ;  /* 0x0000002527257290 */ /* 0x000fe2000fffe03f */
[----:B---34-:R-:W-:Y:S06]  /*05f0*/  BAR.SYNC.DEFER_BLOCKING 0x0 ;  /* 0x0000000000007b1d */ /* 0x018fec0000010000 */
[----:B------:R-:W-:Y:S05]  /*0600*/  @!P2 BRA `(.L_x_3) ;  /* 0x0000004800a8a947 */ /* 0x000fea0003800000 */
[----:B------:R-:W-:-:S13]  /*0610*/  ISETP.GT.U32.AND P0, PT, R10, 0x1, PT ;  /* 0x000000010a00780c */ /* 0x000fda0003f04070 */
[----:B------:R-:W-:Y:S05]  /*0620*/  @P0 EXIT ;  /* 0x000000000000094d */ /* 0x000fea0003800000 */
[----:B------:R-:W-:Y:S01]  /*0630*/  ULDC.64 UR4, c[0x0][0x650] ;  /* 0x0001940000047ab9 */ /* 0x000fe20000000a00 */
[----:B------:R-:W-:Y:S01]  /*0640*/  PRMT R0, RZ, 0x7610, R0 ;  /* 0x00007610ff007816 */ /* 0x000fe20000000000 */
[----:B------:R-:W-:Y:S01]  /*0650*/  IMAD.MOV.U32 R69, RZ, RZ, -0x1 ;  /* 0xffffffffff457424 */ /* 0x000fe200078e00ff */
[----:B------:R-:W-:Y:S01]  /*0660*/  ISETP.GE.U32.AND P0, PT, R16, UR4, PT ;  /* 0x0000000410007c0c */ /* 0x000fe2000bf06070 */
[----:B------:R-:W-:Y:S02]  /*0670*/  IMAD.MOV.U32 R68, RZ, RZ, -0x1 ;  /* 0xffffffffff447424 */ /* 0x000fe400078e00ff */
[----:B------:R-:W-:Y:S01]  /*0680*/  IMAD.MOV.U32 R67, RZ, RZ, -0x1 ;  /* 0xffffffffff437424 */ /* 0x000fe200078e00ff */
[----:B------:R-:W-:-:S13]  /*0690*/  ISETP.GE.U32.AND.EX P0, PT, R17, UR5, PT, P0 ;  /* 0x0000000511007c0c */ /* 0x000fda000bf06100 */
[----:B------:R-:W-:Y:S05]  /*06a0*/  @P0 BRA `(.L_x_4) ;  /* 0x0000000400540947 */ /* 0x000fea0003800000 */
[----:B------:R-:W0:Y:S01]  /*06b0*/  LDC.64 R20, c[0x0][0x628] ;  /* 0x00018a00ff147b82 */ /* 0x000e220000000a00 */
[----:B------:R-:W-:Y:S02]  /*06c0*/  IMAD.MOV.U32 R8, RZ, RZ, R16 ;  /* 0x000000ffff087224 */ /* 0x000fe400078e0010 */
[----:B------:R-:W-:-:S05]  /*06d0*/  IMAD.MOV.U32 R9, RZ, RZ, R17 ;  /* 0x000000ffff097224 */ /* 0x000fca00078e0011 */
[----:B------:R-:W1:Y:S08]  /*06e0*/  LDC R0, c[0x0][0x630] ;  /* 0x00018c00ff007b82 */ /* 0x000e700000000800 */
[----:B------:R-:W2:Y:S01]  /*06f0*/  LDC.64 R22, c[0x0][0x620] ;  /* 0x00018800ff167b82 */ /* 0x000ea20000000a00 */
[----:B0-----:R-:W-:-:S04]  /*0700*/  ISETP.NE.U32.AND P0, PT, R20, RZ, PT ;  /* 0x000000ff1400720c */ /* 0x001fc80003f05070 */
[----:B------:R-:W-:-:S13]  /*0710*/  ISETP.NE.AND.EX P0, PT, R21, RZ, PT, P0 ;  /* 0x000000ff1500720c */ /* 0x000fda0003f05300 */
[----:B-12---:R-:W-:Y:S05]  /*0720*/  @!P0 BRA `(.L_x_5) ;  /* 0x0000000000288947 */ /* 0x006fea0003800000 */
[----:B------:R-:W0:Y:S02]  /*0730*/  LDC R13, c[0x0][0x634] ;  /* 0x00018d00ff0d7b82 */ /* 0x000e240000000800 */
[----:B0-----:R-:W-:-:S05]  /*0740*/  IADD3 R13, P0, R16, R13, RZ ;  /* 0x0000000d100d7210 */ /* 0x001fca0007f1e0ff */
[----:B------:R-:W-:-:S04]  /*0750*/  IMAD.X R15, RZ, RZ, R17, P0 ;  /* 0x000000ffff0f7224 */ /* 0x000fc800000e0611 */
[----:B------:R-:W-:-:S04]  /*0760*/  IMAD.WIDE.U32 R8, R15, R20, RZ ;  /* 0x000000140f087225 */ /* 0x000fc800078e00ff */
[----:B------:R-:W-:-:S04]  /*0770*/  IMAD.WIDE.U32 R10, P0, R13, R21, R8 ;  /* 0x000000150d0a7225 */ /* 0x000fc80007800008 */
[----:B------:R-:W-:-:S04]  /*0780*/  IMAD.WIDE.U32 R8, R13, R20, RZ ;  /* 0x000000140d087225 */ /* 0x000fc800078e00ff */
[----:B------:R-:W-:Y:S01]  /*0790*/  IMAD.X R13, RZ, RZ, RZ, P0 ;  /* 0x000000ffff0d7224 */ /* 0x000fe200000e06ff */
[----:B------:R-:W-:Y:S01]  /*07a0*/  IADD3 RZ, P0, R9, R10, RZ ;  /* 0x0000000a09ff7210 */ /* 0x000fe20007f1e0ff */
[----:B------:R-:W-:-:S04]  /*07b0*/  IMAD.MOV.U32 R12, RZ, RZ, R11 ;  /* 0x000000ffff0c7224 */ /* 0x000fc800078e000b */
[----:B------:R-:W-:-:S08]  /*07c0*/  IMAD.WIDE.U32.X R8, R15, R21, R12, P0 ;  /* 0x000000150f087225 */ /* 0x000fd000000e040c */
.L_x_5:
[-CC-:B------:R-:W-:Y:S01]  /*07d0*/  SHF.R.U64 R67, R8, R0.reuse, R9.reuse ;  /* 0x0000000008437219 */ /* 0x180fe20000001209 */
[----:B------:R-:W0:Y:S01]  /*07e0*/  LDC R12, c[0x0][0x618] ;  /* 0x00018600ff0c7b82 */ /* 0x000e220000000800 */
[----:B------:R-:W-:Y:S01]  /*07f0*/  SHF.R.U32.HI R7, RZ, R0, R9 ;  /* 0x00000000ff077219 */ /* 0x000fe20000011609 */
[----:B------:R-:W-:Y:S01]  /*0800*/  ULDC UR4, c[0x0][0x150] ;  /* 0x0000540000047ab9 */ /* 0x000fe20000000800 */
[----:B------:R-:W-:Y:S02]  /*0810*/  IADD3 R11, P0, RZ, -R67, RZ ;  /* 0x80000043ff0b7210 */ /* 0x000fe40007f1e0ff */
[----:B------:R-:W-:-:S03]  /*0820*/  I2FP.F32.U32 R0, R6 ;  /* 0x0000000600007245 */ /* 0x000fc60000201000 */
[----:B------:R-:W1:Y:S01]  /*0830*/  LDC.64 R30, c[0x0][0x640] ;  /* 0x00019000ff1e7b82 */ /* 0x000e620000000a00 */
[----:B------:R-:W-:Y:S02]  /*0840*/  IMAD.X R13, RZ, RZ, ~R7, P0 ;  /* 0x000000ffff0d7224 */ /* 0x000fe400000e0e07 */
[----:B------:R-:W-:Y:S01]  /*0850*/  FMUL R0, R0, UR4 ;  /* 0x0000000400007c20 */ /* 0x000fe20008400000 */
[----:B------:R-:W-:Y:S01]  /*0860*/  IMAD.WIDE.U32 R8, R11, R22, R16 ;  /* 0x000000160b087225 */ /* 0x000fe200078e0010 */
[----:B------:R-:W-:-:S03]  /*0870*/  ULDC UR4, c[0x0][0x154] ;  /* 0x0000550000047ab9 */ /* 0x000fc60000000800 */
[----:B------:R-:W-:Y:S01]  /*0880*/  IMAD R10, R13, R22, RZ ;  /* 0x000000160d0a7224 */ /* 0x000fe200078e02ff */
[----:B------:R-:W2:Y:S01]  /*0890*/  LDC R7, c[0x0][0x144] ;  /* 0x00005100ff077b82 */ /* 0x000ea20000000800 */
[----:B------:R-:W3:Y:S02]  /*08a0*/  F2I.U32.TRUNC.NTZ R0, R0 ;  /* 0x0000000000007305 */ /* 0x000ee4000020f000 */
[----:B------:R-:W-:-:S04]  /*08b0*/  IMAD R11, R11, R23, R10 ;  /* 0x000000170b0b7224 */ /* 0x000fc800078e020a */
[----:B------:R-:W-:Y:S01]  /*08c0*/  IMAD.IADD R9, R9, 0x1, R11 ;  /* 0x0000000109097824 */ /* 0x000fe200078e020b */
[----:B------:R-:W4:Y:S01]  /*08d0*/  LDC R24, c[0x0][0x608] ;  /* 0x00018200ff187b82 */ /* 0x000f220000000800 */
[----:B------:R-:W-:-:S03]  /*08e0*/  IMAD.MOV.U32 R11, RZ, RZ, -0x1 ;  /* 0xffffffffff0b7424 */ /* 0x000fc600078e00ff */
[-CC-:B0-----:R-:W-:Y:S02]  /*08f0*/  SHF.R.U64 R22, R8, R12.reuse, R9.reuse ;  /* 0x0000000c08167219 */ /* 0x181fe40000001209 */
[----:B------:R-:W-:Y:S02]  /*0900*/  I2FP.F32.U32 R8, R3 ;  /* 0x0000000300087245 */ /* 0x000fe40000201000 */
[----:B------:R-:W0:Y:S01]  /*0910*/  LDC R28, c[0x0][0x658] ;  /* 0x00019600ff1c7b82 */ /* 0x000e220000000800 */
[----:B-1----:R-:W-:Y:S01]  /*0920*/  ISETP.NE.U32.AND P0, PT, R30, RZ, PT ;  /* 0x000000ff1e00720c */ /* 0x002fe20003f05070 */
[----:B---3--:R-:W-:Y:S02]  /*0930*/  IMAD.MOV R10, RZ, RZ, -R0 ;  /* 0x000000ffff0a7224 */ /* 0x008fe400078e0a00 */
[----:B------:R-:W-:Y:S01]  /*0940*/  FMUL R8, R8, UR4 ;  /* 0x0000000408087c20 */ /* 0x000fe20008400000 */
[----:B------:R-:W-:Y:S02]  /*0950*/  SHF.R.U32.HI R9, RZ, R12, R9 ;  /* 0x0000000cff097219 */ /* 0x000fe40000011609 */
[----:B------:R-:W-:Y:S01]  /*0960*/  ISETP.NE.AND.EX P0, PT, R31, RZ, PT, P0 ;  /* 0x000000ff1f00720c */ /* 0x000fe20003f05300 */
[----:B------:R1:W3:Y:S01]  /*0970*/  F2I.U32.TRUNC.NTZ R15, R8 ;  /* 0x00000008000f7305 */ /* 0x0002e2000020f000 */
[----:B------:R-:W1:Y:S01]  /*0980*/  LDC R20, c[0x0][0x148] ;  /* 0x00005200ff147b82 */ /* 0x000e620000000800 */
[----:B--2---:R-:W-:-:S07]  /*0990*/  IMAD R0, R7, R10, R6 ;  /* 0x0000000a07007224 */ /* 0x004fce00078e0206 */
[----:B------:R-:W2:Y:S01]  /*09a0*/  LDC R26, c[0x0][0x600] ;  /* 0x00018000ff1a7b82 */ /* 0x000ea20000000800 */
[-CC-:B----4-:R-:W-:Y:S02]  /*09b0*/  SHF.R.U64 R32, R22, R24.reuse, R9.reuse ;  /* 0x0000001816207219 */ /* 0x190fe40000001209 */
[----:B------:R-:W-:Y:S01]  /*09c0*/  SHF.R.U32.HI R7, RZ, R24, R9 ;  /* 0x00000018ff077219 */ /* 0x000fe20000011609 */
[----:B------:R-:W-:-:S04]  /*09d0*/  IMAD.MOV.U32 R9, RZ, RZ, 0x1 ;  /* 0x00000001ff097424 */ /* 0x000fc800078e00ff */
[----:B------:R-:W4:Y:S01]  /*09e0*/  LDC R21, c[0x0][0x648] ;  /* 0x00019200ff157b82 */ /* 0x000f220000000800 */
[-C--:B0-----:R-:W-:Y:S02]  /*09f0*/  SHF.L.U32 R6, R11, R28.reuse, RZ ;  /* 0x0000001c0b067219 */ /* 0x081fe400000006ff */
[--C-:B------:R-:W-:Y:S02]  /*0a00*/  SHF.R.U64 R24, R32, R28, R7.reuse ;  /* 0x0000001c20187219 */ /* 0x100fe40000001207 */
[----:B------:R-:W-:Y:S02]  /*0a10*/  LOP3.LUT R13, RZ, R6, RZ, 0x33, !PT ;  /* 0x00000006ff0d7212 */ /* 0x000fe400078e33ff */
[-C--:B------:R-:W-:Y:S01]  /*0a20*/  SHF.R.U32.HI R7, RZ, R28.reuse, R7 ;  /* 0x0000001cff077219 */ /* 0x080fe20000011607 */
[----:B------:R-:W0:Y:S01]  /*0a30*/  LDC R23, c[0x0][0x638] ;  /* 0x00018e00ff177b82 */ /* 0x000e220000000800 */
[----:B------:R-:W-:Y:S01]  /*0a40*/  SHF.L.U32 R12, R9, R28, RZ ;  /* 0x0000001c090c7219 */ /* 0x000fe200000006ff */
[----:B------:R-:W-:-:S06]  /*0a50*/  IMAD.MOV.U32 R6, RZ, RZ, R24 ;  /* 0x000000ffff067224 */ /* 0x000fcc00078e0018 */
[----:B------:R-:W0:Y:S01]  /*0a60*/  LDC R69, c[0x0][0x610] ;  /* 0x00018400ff457b82 */ /* 0x000e220000000800 */
[----:B-1-3--:R-:W-:Y:S05]  /*0a70*/  @!P0 BRA `(.L_x_6) ;  /* 0x0000000000288947 */ /* 0x00afea0003800000 */
[----:B------:R-:W1:Y:S02]  /*0a80*/  LDC R11, c[0x0][0x64c] ;  /* 0x00019300ff0b7b82 */ /* 0x000e640000000800 */
[----:B-1----:R-:W-:-:S05]  /*0a90*/  IADD3 R11, P0, R24, R11, RZ ;  /* 0x0000000b180b7210 */ /* 0x002fca0007f1e0ff */
        /* <DEDUP_REMOVED lines=8> */
.L_x_6:
[----:B----4-:R-:W-:Y:S01]  /*0b20*/  SHF.R.U64 R6, R6, R21, R7 ;  /* 0x0000001506067219 */ /* 0x010fe20000001207 */
[----:B--2---:R-:W-:Y:S01]  /*0b30*/  VIADD R7, R26, 0xffffffff ;  /* 0xffffffff1a077836 */ /* 0x004fe20000000000 */
[----:B------:R-:W-:Y:S01]  /*0b40*/  LOP3.LUT R13, R32, R13, RZ, 0xc0, !PT ;  /* 0x0000000d200d7212 */ /* 0x000fe200078ec0ff */
[----:B------:R-:W-:Y:S02]  /*0b50*/  IMAD.MOV R15, RZ, RZ, -R15 ;  /* 0x000000ffff0f7224 */ /* 0x000fe400078e0a0f */
[----:B------:R-:W-:Y:S02]  /*0b60*/  IMAD.MOV R8, RZ, RZ, -R6 ;  /* 0x000000ffff087224 */ /* 0x000fe400078e0a06 */
[----:B------:R-:W-:Y:S01]  /*0b70*/  IMAD R13, R12, R6, R13 ;  /* 0x000000060c0d7224 */ /* 0x000fe200078e020d */
[----:B------:R-:W-:Y:S01]  /*0b80*/  LOP3.LUT R6, R22, R7, RZ, 0xc0, !PT ;  /* 0x0000000716067212 */ /* 0x000fe200078ec0ff */
[----:B------:R-:W-:Y:S02]  /*0b90*/  @P3 IMAD R0, R20, R15, R3 ;  /* 0x0000000f14003224 */ /* 0x000fe400078e0203 */
[----:B0-----:R-:W-:-:S02]  /*0ba0*/  IMAD R3, R8, R23, R24 ;  /* 0x0000001708037224 */ /* 0x001fc400078e0218 */
[----:B------:R-:W-:Y:S02]  /*0bb0*/  IMAD R69, R13, R69, R0 ;  /* 0x000000450d457224 */ /* 0x000fe400078e0200 */
[----:B------:R-:W-:Y:S02]  /*0bc0*/  IMAD R6, R3, R26, R6 ;  /* 0x0000001a03067224 */ /* 0x000fe400078e0206 */
[----:B------:R-:W-:-:S03]  /*0bd0*/  IMAD.MOV.U32 R0, RZ, RZ, 0x1 ;  /* 0x00000001ff007424 */ /* 0x000fc600078e00ff */
[----:B------:R-:W-:Y:S02]  /*0be0*/  SEL R68, R6, R69, !P3 ;  /* 0x0000004506447207 */ /* 0x000fe40005800000 */
[----:B------:R-:W-:-:S07]  /*0bf0*/  SEL R69, R69, R6, !P3 ;  /* 0x0000000645457207 */ /* 0x000fce0005800000 */
.L_x_4:
[----:B------:R-:W-:-:S08]  /*0c00*/  NOP ;  /* 0x0000000000007918 */ /* 0x000fd00000000000 */
[----:B------:R-:W0:Y:S02]  /*0c10*/  USETMAXREG.TRY_ALLOC.CTAPOOL UP0, 0xe8 ;  /* 0x000000e8000079c8 */ /* 0x000e240008000600 */
[----:B0-----:R-:W-:-:S13]  /*0c20*/  PLOP3.LUT P0, PT, PT, PT, UP0, 0x80, 0x0 ;  /* 0x000000000000781c */ /* 0x001fda0003f0f008 */
[----:B------:R-:W-:Y:S05]  /*0c30*/  @!P0 BRA `(.L_x_4) ;  /* 0xfffffffc00f08947 */ /* 0x000fea000383ffff */
[----:B------:R-:W-:Y:S01]  /*0c40*/  ULDC.64 UR4, c[0x0][0x598] ;  /* 0x0001660000047ab9 */ /* 0x000fe20000000a00 */
[----:B------:R-:W-:Y:S01]  /*0c50*/  ULDC.64 UR40, c[0x0][0x208] ;  /* 0x0000820000287ab9 */ /* 0x000fe20000000a00 */
[----:B------:R-:W-:-:S04]  /*0c60*/  ISETP.NE.U32.AND P0, PT, RZ, UR4, PT ;  /* 0x00000004ff007c0c */ /* 0x000fc8000bf05070 */
[----:B------:R-:W-:-:S13]  /*0c70*/  ISETP.NE.AND.EX P0, PT, RZ, UR5, PT, P0 ;  /* 0x00000005ff007c0c */ /* 0x000fda000bf05300 */
[----:B------:R-:W-:Y:S05]  /*0c80*/  @!P0 BRA `(.L_x_7) ;  /* 0x00000000001c8947 */ /* 0x000fea0003800000 */
[----:B------:R-:W0:Y:S02]  /*0c90*/  LDC.64 R6, c[0x0][0x598] ;  /* 0x00016600ff067b82 */ /* 0x000e240000000a00 */
[----:B0-----:R-:W2:Y:S02]  /*0ca0*/  LDG.E.64 R6, desc[UR40][R6.64] ;  /* 0x0000002806067981 */ /* 0x001ea4000c1e1b00 */
[----:B--2---:R-:W-:-:S04]  /*0cb0*/  ISETP.NE.U32.AND P0, PT, R6, RZ, PT ;  /* 0x000000ff0600720c */ /* 0x004fc80003f05070 */
[----:B------:R-:W-:-:S13]  /*0cc0*/  ISETP.NE.AND.EX P0, PT, R7, RZ, PT, P0 ;  /* 0x000000ff0700720c */ /* 0x000fda0003f05300 */
[----:B------:R-:W-:Y:S05]  /*0cd0*/  @!P0 BRA `(.L_x_7) ;  /* 0x0000000000088947 */ /* 0x000fea0003800000 */
[----:B------:R0:W5:Y:S01]  /*0ce0*/  LD.E R19, desc[UR40][R6.64] ;  /* 0x0000002806137980 */ /* 0x000162000c101900 */
[----:B------:R-:W-:Y:S05]  /*0cf0*/  BRA `(.L_x_8) ;  /* 0x0000000000247947 */ /* 0x000fea0003800000 */
.L_x_7:
[----:B------:R-:W-:Y:S02]  /*0d00*/  ULDC.64 UR4, c[0x0][0x588] ;  /* 0x0001620000047ab9 */ /* 0x000fe40000000a00 */
[----:B------:R-:W-:-:S04]  /*0d10*/  ISETP.NE.U32.AND P0, PT, RZ, UR4, PT ;  /* 0x00000004ff007c0c */ /* 0x000fc8000bf05070 */
[----:B------:R-:W-:-:S13]  /*0d20*/  ISETP.NE.AND.EX P0, PT, RZ, UR5, PT, P0 ;  /* 0x00000005ff007c0c */ /* 0x000fda000bf05300 */
[----:B------:R-:W-:Y:S05]  /*0d30*/  @!P0 BRA `(.L_x_9) ;  /* 0x00000000000c8947 */ /* 0x000fea0003800000 */
[----:B------:R-:W0:Y:S02]  /*0d40*/  LDC.64 R6, c[0x0][0x588] ;  /* 0x00016200ff067b82 */ /* 0x000e240000000a00 */
[----:B0-----:R1:W5:Y:S01]  /*0d50*/  LDG.E R19, desc[UR40][R6.64] ;  /* 0x0000002806137981 */ /* 0x001362000c1e1900 */
[----:B------:R-:W-:Y:S05]  /*0d60*/  BRA `(.L_x_8) ;  /* 0x0000000000087947 */ /* 0x000fea0003800000 */
.L_x_9:
[----:B------:R-:W-:Y:S02]  /*0d70*/  ULDC UR4, c[0x0][0x580] ;  /* 0x0001600000047ab9 */ /* 0x000fe40000000800 */
[----:B------:R-:W-:-:S07]  /*0d80*/  IMAD.U32 R19, RZ, RZ, UR4 ;  /* 0x00000004ff137e24 */ /* 0x000fce000f8e00ff */
.L_x_8:
[----:B------:R-:W-:Y:S02]  /*0d90*/  ULDC.64 UR4, c[0x0][0x5a0] ;  /* 0x0001680000047ab9 */ /* 0x000fe40000000a00 */
[----:B------:R-:W-:-:S04]  /*0da0*/  ISETP.NE.U32.AND P0, PT, RZ, UR4, PT ;  /* 0x00000004ff007c0c */ /* 0x000fc8000bf05070 */
[----:B------:R-:W-:-:S13]  /*0db0*/  ISETP.NE.AND.EX P0, PT, RZ, UR5, PT, P0 ;  /* 0x00000005ff007c0c */ /* 0x000fda000bf05300 */
[----:B------:R-:W-:Y:S05]  /*0dc0*/  @!P0 BRA `(.L_x_10) ;  /* 0x00000000001c8947 */ /* 0x000fea0003800000 */
[----:B01----:R-:W0:Y:S02]  /*0dd0*/  LDC.64 R6, c[0x0][0x5a0] ;  /* 0x00016800ff067b82 */ /* 0x003e240000000a00 */
[----:B0-----:R-:W2:Y:S02]  /*0de0*/  LDG.E.64 R6, desc[UR40][R6.64] ;  /* 0x0000002806067981 */ /* 0x001ea4000c1e1b00 */
[----:B--2---:R-:W-:-:S04]  /*0df0*/  ISETP.NE.U32.AND P0, PT, R6, RZ, PT ;  /* 0x000000ff0600720c */ /* 0x004fc80003f05070 */
[----:B------:R-:W-:-:S13]  /*0e00*/  ISETP.NE.AND.EX P0, PT, R7, RZ, PT, P0 ;  /* 0x000000ff0700720c */ /* 0x000fda0003f05300 */
[----:B------:R-:W-:Y:S05]  /*0e10*/  @!P0 BRA `(.L_x_10) ;  /* 0x0000000000088947 */ /* 0x000fea0003800000 */
[----:B------:R0:W5:Y:S01]  /*0e20*/  LD.E R56, desc[UR40][R6.64] ;  /* 0x0000002806387980 */ /* 0x000162000c101900 */
[----:B------:R-:W-:Y:S05]  /*0e30*/  BRA `(.L_x_11) ;  /* 0x0000000000247947 */ /* 0x000fea0003800000 */
.L_x_10:
[----:B------:R-:W-:Y:S02]  /*0e40*/  ULDC.64 UR4, c[0x0][0x590] ;  /* 0x0001640000047ab9 */ /* 0x000fe40000000a00 */
[----:B------:R-:W-:-:S04]  /*0e50*/  ISETP.NE.U32.AND P0, PT, RZ, UR4, PT ;  /* 0x00000004ff007c0c */ /* 0x000fc8000bf05070 */
[----:B------:R-:W-:-:S13]  /*0e60*/  ISETP.NE.AND.EX P0, PT, RZ, UR5, PT, P0 ;  /* 0x00000005ff007c0c */ /* 0x000fda000bf05300 */
[----:B------:R-:W-:Y:S05]  /*0e70*/  @!P0 BRA `(.L_x_12) ;  /* 0x00000000000c8947 */ /* 0x000fea0003800000 */
[----:B------:R-:W2:Y:S02]  /*0e80*/  LDC.64 R56, c[0x0][0x590] ;  /* 0x00016400ff387b82 */ /* 0x000ea40000000a00 */
[----:B--2---:R2:W5:Y:S01]  /*0e90*/  LDG.E R56, desc[UR40][R56.64] ;  /* 0x0000002838387981 */ /* 0x004562000c1e1900 */
[----:B------:R-:W-:Y:S05]  /*0ea0*/  BRA `(.L_x_11) ;  /* 0x0000000000087947 */ /* 0x000fea0003800000 */
.L_x_12:
[----:B------:R-:W-:Y:S02]  /*0eb0*/  ULDC UR4, c[0x0][0x584] ;  /* 0x0001610000047ab9 */ /* 0x000fe40000000800 */
[----:B------:R-:W-:-:S07]  /*0ec0*/  IMAD.U32 R56, RZ, RZ, UR4 ;  /* 0x00000004ff387e24 */ /* 0x000fce000f8e00ff */
.L_x_11:
[----:B------:R-:W-:-:S13]  /*0ed0*/  LOP3.LUT P0, RZ, R0, 0xff, RZ, 0xc0, !PT ;  /* 0x000000ff00ff7812 */ /* 0x000fda000780c0ff */
[----:B------:R-:W-:Y:S05]  /*0ee0*/  @!P0 EXIT ;  /* 0x000000000000894d */ /* 0x000fea0003800000 */
[----:B------:R-:W3:Y:S01]  /*0ef0*/  LDC R59, c[0x0][0x658] ;  /* 0x00019600ff3b7b82 */ /* 0x000ee20000000800 */
[----:B------:R-:W-:Y:S01]  /*0f00*/  ULDC.64 UR6, c[0x0][0x288] ;  /* 0x0000a20000067ab9 */ /* 0x000fe20000000a00 */
[----:B------:R-:W-:Y:S01]  /*0f10*/  LOP3.LUT R14, R14, 0x1, RZ, 0xc0, !PT ;  /* 0x000000010e0e7812 */ /* 0x000fe200078ec0ff */
[----:B------:R-:W-:Y:S01]  /*0f20*/  UIADD3 UR4, UR7, 0x7f, URZ ;  /* 0x0000007f07047890 */ /* 0x000fe2000fffe03f */
[----:B------:R-:W-:Y:S01]  /*0f30*/  SHF.R.U32.HI R0, RZ, 0x2, R4 ;  /* 0x00000002ff007819 */ /* 0x000fe20000011604 */
[----:B------:R-:W-:Y:S01]  /*0f40*/  IMAD.U32 R3, RZ, RZ, UR6 ;  /* 0x00000006ff037e24 */ /* 0x000fe2000f8e00ff */
[----:B------:R-:W-:Y:S01]  /*0f50*/  SHF.R.U32.HI R5, RZ, 0x1, R5 ;  /* 0x00000001ff057819 */ /* 0x000fe20000011605 */
[----:B------:R-:W-:Y:S01]  /*0f60*/  USHF.R.S32.HI UR5, URZ, 0x1f, UR4 ;  /* 0x0000001f3f057899 */ /* 0x000fe20008011404 */
[----:B01----:R-:W0:Y:S01]  /*0f70*/  LDC.64 R6, c[0x0][0x5c8] ;  /* 0x00017200ff067b82 */ /* 0x003e220000000a00 */
[----:B------:R-:W-:Y:S01]  /*0f80*/  LOP3.LUT R60, R4, 0x3, RZ, 0xc0, !PT ;  /* 0x00000003043c7812 */ /* 0x000fe200078ec0ff */
[----:B------:R-:W-:Y:S01]  /*0f90*/  IMAD.SHL.U32 R9, R14, 0x40, RZ ;  /* 0x000000400e097824 */ /* 0x000fe200078e00ff */
[----:B------:R-:W-:Y:S01]  /*0fa0*/  LOP3.LUT R0, R0, 0x7, RZ, 0xc0, !PT ;  /* 0x0000000700007812 */ /* 0x000fe200078ec0ff */
[----:B------:R-:W-:Y:S01]  /*0fb0*/  ULEA.HI UR5, UR5, UR4, URZ, 0x7 ;  /* 0x0000000405057291 */ /* 0x000fe2000f8f383f */
[----:B------:R-:W-:Y:S01]  /*0fc0*/  LOP3.LUT R5, R5, 0x30, RZ, 0xc0, !PT ;  /* 0x0000003005057812 */ /* 0x000fe200078ec0ff */
[----:B------:R-:W-:Y:S01]  /*0fd0*/  IMAD R60, R60, -0x2, R3 ;  /* 0xfffffffe3c3c7824 */ /* 0x000fe200078e0203 */
[--C-:B------:R-:W-:Y:S01]  /*0fe0*/  LOP3.LUT R22, R9, 0x40, R0.reuse, 0xe2, !PT ;  /* 0x0000004009167812 */ /* 0x100fe200078ee200 */
[----:B------:R-:W1:Y:S01]  /*0ff0*/  LDC R63, c[0x0][0x600] ;  /* 0x00018000ff3f7b82 */ /* 0x000e620000000800 */
[----:B------:R-:W-:Y:S01]  /*1000*/  IADD3 R3, RZ, -R5, -R0 ;  /* 0x80000005ff037210 */ /* 0x000fe20007ffe800 */
[----:B------:R-:W-:Y:S01]  /*1010*/  IMAD.MOV.U32 R0, RZ, RZ, -0x1 ;  /* 0xffffffffff007424 */ /* 0x000fe200078e00ff */
[----:B------:R-:W-:Y:S01]  /*1020*/  USHF.R.S32.HI UR43, URZ, 0x7, UR5 ;  /* 0x000000073f2b7899 */ /* 0x000fe20008011405 */
[----:B------:R-:W-:Y:S01]  /*1030*/  IMAD.MOV.U32 R8, RZ, RZ, 0x1 ;  /* 0x00000001ff087424 */ /* 0x000fe200078e00ff */
[----:B------:R-:W-:Y:S01]  /*1040*/  LOP3.LUT R62, R4, 0x80, RZ, 0xc0, !PT ;  /* 0x00000080043e7812 */ /* 0x000fe200078ec0ff */
[----:B------:R-:W-:Y:S01]  /*1050*/  IMAD R3, R14, -0x40, R3 ;  /* 0xffffffc00e037824 */ /* 0x000fe200078e0203 */
[----:B------:R-:W-:Y:S01]  /*1060*/  UISETP.LT.AND UP0, UPT, UR43, 0x1, UPT ;  /* 0x000000012b00788c */ /* 0x000fe2000bf01270 */
[----:B---3--:R-:W-:Y:S01]  /*1070*/  SHF.L.U32 R0, R0, R59, RZ ;  /* 0x0000003b00007219 */ /* 0x008fe200000006ff */
[----:B------:R-:W-:Y:S01]  /*1080*/  ULDC UR4, c[0x0][0x284] ;  /* 0x0000a10000047ab9 */ /* 0x000fe20000000800 */
[----:B------:R-:W-:Y:S01]  /*1090*/  LOP3.LUT R22, R22, R5, RZ, 0xfc, !PT ;  /* 0x0000000516167212 */ /* 0x000fe200078efcff */
[----:B------:R-:W-:Y:S01]  /*10a0*/  USEL UR44, UR43, 0x1, UP0 ;  /* 0x000000012b2c7887 */ /* 0x000fe20008000000 */
[----:B------:R-:W-:Y:S01]  /*10b0*/  SHF.L.U32 R59, R8, R59, RZ ;  /* 0x0000003b083b7219 */ /* 0x000fe200000006ff */
[----:B------:R-:W-:Y:S01]  /*10c0*/  IMAD.SHL.U32 R61, R4, 0x2, RZ ;  /* 0x00000002043d7824 */ /* 0x000fe200078e00ff */
[----:B------:R-:W-:Y:S01]  /*10d0*/  LOP3.LUT R66, R18, 0x1, RZ, 0xfc, !PT ;  /* 0x0000000112427812 */ /* 0x000fe200078efcff */
[----:B------:R-:W-:Y:S01]  /*10e0*/  VIADD R65, R3, UR4 ;  /* 0x0000000403417c36 */ /* 0x000fe20008000000 */
[C---:B0-----:R-:W-:Y:S01]  /*10f0*/  SHF.L.U64.HI R58, R6.reuse, 0x3, R7 ;  /* 0x00000003063a7819 */ /* 0x041fe20000010207 */
[----:B--2---:R-:W-:Y:S01]  /*1100*/  IMAD.SHL.U32 R57, R6, 0x8, RZ ;  /* 0x0000000806397824 */ /* 0x004fe200078e00ff */
[----:B------:R-:W-:Y:S01]  /*1110*/  SHF.R.U32.HI R62, RZ, 0x7, R62 ;  /* 0x00000007ff3e7819 */ /* 0x000fe2000001163e */
[----:B------:R-:W-:Y:S01]  /*1120*/  IMAD.MOV.U32 R23, RZ, RZ, RZ ;  /* 0x000000ffff177224 */ /* 0x000fe200078e00ff */
[----:B------:R-:W-:Y:S01]  /*1130*/  LOP3.LUT R64, RZ, R0, RZ, 0x33, !PT ;  /* 0x00000000ff407212 */ /* 0x000fe200078e33ff */
[----:B------:R-:W-:Y:S01]  /*1140*/  UIADD3 UR44, UR43, -UR44, URZ ;  /* 0x8000002c2b2c7290 */ /* 0x000fe2000fffe03f */
[----:B------:R-:W-:Y:S01]  /*1150*/  UMOV UR36, URZ ;  /* 0x0000003f00247c82 */ /* 0x000fe20008000000 */
[----:B-1----:R-:W-:Y:S01]  /*1160*/  VIADD R63, R63, 0xffffffff ;  /* 0xffffffff3f3f7836 */ /* 0x002fe20000000000 */
[----:B------:R-:W-:-:S09]  /*1170*/  UMOV UR42, URZ ;  /* 0x0000003f002a7c82 */ /* 0x000fd20008000000 */
.L_x_94:
[----:B0-----:R-:W0:Y:S01]  /*1180*/  SHFL.IDX PT, R0, R62, RZ, 0x1f ;  /* 0x00001fff3e007589 */ /* 0x001e2200000e0000 */
[----:B-1----:R-:W1:Y:S01]  /*1190*/  S2UR UR7, SR_CgaCtaId ;  /* 0x00000000000779c3 */ /* 0x002e620000008800 */
[----:B------:R-:W-:Y:S01]  /*11a0*/  UMOV UR6, 0x400 ;  /* 0x0000040000067882 */ /* 0x000fe20000000000 */
[----:B0-----:R-:W-:Y:S01]  /*11b0*/  R2UR UR4, R0 ;  /* 0x00000000000472ca */ /* 0x001fe200000e0000 */
[----:B-1----:R-:W-:-:S12]  /*11c0*/  ULEA UR46, UR7, UR6, 0x18 ;  /* 0x00000006072e7291 */ /* 0x002fd8000f8ec03f */
[----:B------:R-:W-:-:S04]  /*11d0*/  ULEA.HI UR5, UR4, UR4, URZ, 0x1 ;  /* 0x0000000404057291 */ /* 0x000fc8000f8f083f */
[----:B------:R-:W-:-:S04]  /*11e0*/  ULOP3.LUT UR5, UR5, 0x7fffe, URZ, 0xc0, !UPT ;  /* 0x0007fffe05057892 */ /* 0x000fc8000f8ec03f */
[----:B------:R-:W-:-:S03]  /*11f0*/  UIADD3 UR5, UR4, -UR5, URZ ;  /* 0x8000000504057290 */ /* 0x000fc6000fffe03f */
[----:B------:R-:W-:Y:S01]  /*1200*/  ULDC UR4, c[0x0][0x28c] ;  /* 0x0000a30000047ab9 */ /* 0x000fe20000000800 */
[----:B------:R-:W-:Y:S01]  /*1210*/  ULEA UR5, UR5, UR46, 0xd ;  /* 0x0000002e05057291 */ /* 0x000fe2000f8e683f */
[----:B------:R-:W-:-:S03]  /*1220*/  ISETP.LT.AND P0, PT, RZ, UR4, PT ;  /* 0x00000004ff007c0c */ /* 0x000fc6000bf01270 */
[----:B------:R-:W-:-:S04]  /*1230*/  UIADD3 UR5, UR5, 0x100, URZ ;  /* 0x0000010005057890 */ /* 0x000fc8000fffe03f */
[----:B------:R-:W-:-:S04]  /*1240*/  USHF.R.U32.HI UR5, URZ, 0x4, UR5 ;  /* 0x000000043f057899 */ /* 0x000fc80008011605 */
[----:B------:R-:W-:-:S04]  /*1250*/  ULOP3.LUT UR5, UR5, 0x3fff, URZ, 0xc0, !UPT ;  /* 0x00003fff05057892 */ /* 0x000fc8000f8ec03f */
[----:B------:R-:W-:Y:S01]  /*1260*/  ULOP3.LUT UR45, UR5, 0x10000, URZ, 0xfc, !UPT ;  /* 0x00010000052d7892 */ /* 0x000fe2000f8efc3f */
[----:B---345:R-:W-:Y:S11]  /*1270*/  @P0 BRA `(.L_x_13) ;  /* 0x0000000000400947 */ /* 0x038ff60003800000 */
[----:B------:R-:W-:Y:S01]  /*1280*/  MOV R0, 0x0 ;  /* 0x0000000000007802 */ /* 0x000fe20000000f00 */
[----:B------:R-:W-:Y:S01]  /*1290*/  ULDC.64 UR4, c[0x4][0x68] ;  /* 0x01001a0000047ab9 */ /* 0x000fe20000000a00 */
[----:B------:R-:W-:Y:S01]  /*12a0*/  ULDC.64 UR6, c[0x4][0x8] ;  /* 0x0100020000067ab9 */ /* 0x000fe20000000a00 */
[----:B------:R-:W-:Y:S01]  /*12b0*/  IMAD.U32 R4, RZ, RZ, UR4 ;  /* 0x00000004ff047e24 */ /* 0x000fe2000f8e00ff */
[----:B------:R0:W1:Y:S01]  /*12c0*/  LDC.64 R14, c[0x4][R0] ;  /* 0x01000000000e7b82 */ /* 0x0000620000000a00 */
[----:B------:R-:W-:Y:S01]  /*12d0*/  IMAD.U32 R5, RZ, RZ, UR5 ;  /* 0x00000005ff057e24 */ /* 0x000fe2000f8e00ff */
[----:B------:R-:W-:Y:S01]  /*12e0*/  ULDC.64 UR4, c[0x4][0x70] ;  /* 0x01001c0000047ab9 */ /* 0x000fe20000000a00 */
[----:B------:R-:W-:Y:S02]  /*12f0*/  IMAD.U32 R10, RZ, RZ, UR6 ;  /* 0x00000006ff0a7e24 */ /* 0x000fe4000f8e00ff */
[----:B------:R-:W-:Y:S02]  /*1300*/  IMAD.U32 R6, RZ, RZ, UR4 ;  /* 0x00000004ff067e24 */ /* 0x000fe4000f8e00ff */
[----:B------:R-:W-:-:S02]  /*1310*/  IMAD.U32 R7, RZ, RZ, UR5 ;  /* 0x00000005ff077e24 */ /* 0x000fc4000f8e00ff */
[----:B------:R-:W-:Y:S02]  /*1320*/  IMAD.U32 R11, RZ, RZ, UR7 ;  /* 0x00000007ff0b7e24 */ /* 0x000fe4000f8e00ff */
[----:B------:R-:W-:Y:S02]  /*1330*/  IMAD.MOV.U32 R8, RZ, RZ, 0x1e1 ;  /* 0x000001e1ff087424 */ /* 0x000fe400078e00ff */
[----:B------:R-:W-:Y:S02]  /*1340*/  IMAD.MOV.U32 R12, RZ, RZ, 0x1 ;  /* 0x00000001ff0c7424 */ /* 0x000fe400078e00ff */
[----:B0-----:R-:W-:-:S07]  /*1350*/  IMAD.MOV.U32 R13, RZ, RZ, RZ ;  /* 0x000000ffff0d7224 */ /* 0x001fce00078e00ff */
[----:B------:R-:W-:-:S07]  /*1360*/  LEPC R20, `(.L_x_13) ;  /* 0x000000001014794e */ /* 0x000fce0000000000 */
[----:B-1---5:R-:W-:Y:S05]  /*1370*/  CALL.ABS.NOINC R14 ;  /* 0x000000000e007343 */ /* 0x022fea0003c00000 */
.L_x_13:
[----:B------:R-:W-:-:S13]  /*1380*/  ISETP.NE.AND P0, PT, R66, 0x3, PT ;  /* 0x000000034200780c */ /* 0x000fda0003f05270 */
[----:B------:R-:W-:Y:S05]  /*1390*/  @!P0 BRA `(.L_x_14) ;  /* 0x0000000000048947 */ /* 0x000fea0003800000 */
[----:B------:R-:W-:Y:S01]  /*13a0*/  BPT.TRAP 0x1 ;  /* 0x000000040000795c */ /* 0x000fe20000300000 */
.L_x_14:
[----:B------:R-:W-:Y:S02]  /*13b0*/  IMAD.U32 R3, RZ, RZ, UR42 ;  /* 0x0000002aff037e24 */ /* 0x000fe4000f8e00ff */
[----:B------:R-:W-:-:S03]  /*13c0*/  IMAD.U32 R0, RZ, RZ, UR36 ;  /* 0x00000024ff007e24 */ /* 0x000fc6000f8e00ff */
[----:B------:R-:W-:Y:S02]  /*13d0*/  LEA R3, R3, UR46, 0x3 ;  /* 0x0000002e03037c11 */ /* 0x000fe4000f8e18ff */
[----:B------:R-:W-:-:S04]  /*13e0*/  SHF.L.U32 R0, R0, 0x1f, RZ ;  /* 0x0000001f00007819 */ /* 0x000fc800000006ff */
[----:B------:R0:W1:Y:S01]  /*13f0*/  SYNCS.PHASECHK.TRANS64.TRYWAIT P1, [R3+URZ], R0 ;  /* 0x00000000030075a7 */ /* 0x000062000802017f */
[----:B------:R-:W-:Y:S05]  /*1400*/  @!P0 BRA `(.L_x_15) ;  /* 0x0000000000048947 */ /* 0x000fea0003800000 */
[----:B------:R-:W-:Y:S01]  /*1410*/  BPT.TRAP 0x1 ;  /* 0x000000040000795c */ /* 0x000fe20000300000 */
.L_x_15:
[----:B------:R-:W-:-:S05]  /*1420*/  IMAD.U32 R4, RZ, RZ, UR44 ;  /* 0x0000002cff047e24 */ /* 0x000fca000f8e00ff */
[----:B------:R-:W-:Y:S01]  /*1430*/  ISETP.GE.AND P2, PT, R4, 0x1, PT ;  /* 0x000000010400780c */ /* 0x000fe20003f46270 */
[----:B-1----:R-:W-:-:S12]  /*1440*/  @P1 BRA `(.L_x_16) ;  /* 0x0000000000081947 */ /* 0x002fd80003800000 */
[----:B------:R-:W1:Y:S02]  /*1450*/  SYNCS.PHASECHK.TRANS64.TRYWAIT P1, [R3+URZ], R0 ;  /* 0x00000000030075a7 */ /* 0x000e64000802017f */
[----:B-1----:R-:W-:Y:S05]  /*1460*/  @!P1 BRA `(.L_x_17) ;  /* 0x0000005000cc9947 */ /* 0x002fea0003800000 */
.L_x_16:
[----:B------:R-:W-:Y:S05]  /*1470*/  WARPSYNC.ALL ;  /* 0x0000000000007948 */ /* 0x000fea0003800000 */
[----:B------:R-:W-:Y:S01]  /*1480*/  UIADD3 UR4, UR46, 0x20100, URZ ;  /* 0x000201002e047890 */ /* 0x000fe2000fffe03f */
[----:B------:R-:W-:Y:S01]  /*1490*/  WARPGROUP.ARRIVE ;  /* 0x00000000000079c5 */ /* 0x000fe20000000000 */
[----:B------:R-:W-:Y:S02]  /*14a0*/  ULEA UR6, UR42, UR45, 0xc ;  /* 0x0000002d2a067291 */ /* 0x000fe4000f8e603f */
[----:B------:R-:W-:Y:S01]  /*14b0*/  USHF.R.U32.HI UR4, URZ, 0x4, UR4 ;  /* 0x000000043f047899 */ /* 0x000fe20008011604 */
[----:B------:R-:W-:Y:S01]  /*14c0*/  UMOV UR13, 0x40000040 ;  /* 0x40000040000d7882 */ /* 0x000fe20000000000 */
[----:B------:R-:W-:-:S02]  /*14d0*/  UMOV UR15, 0x40000040 ;  /* 0x40000040000f7882 */ /* 0x000fc40000000000 */
[----:B------:R-:W-:Y:S01]  /*14e0*/  ULOP3.LUT UR4, UR4, 0x3fff, URZ, 0xc0, !UPT ;  /* 0x00003fff04047892 */ /* 0x000fe2000f8ec03f */
[----:B------:R-:W-:Y:S01]  /*14f0*/  UMOV UR12, UR6 ;  /* 0x00000006000c7c82 */ /* 0x000fe20008000000 */
[----:B------:R-:W-:Y:S02]  /*1500*/  UMOV UR5, 0x40000040 ;  /* 0x4000004000057882 */ /* 0x000fe40000000000 */
[----:B------:R-:W-:Y:S01]  /*1510*/  ULOP3.LUT UR8, UR4, 0x10000, URZ, 0xfc, !UPT ;  /* 0x0001000004087892 */ /* 0x000fe2000f8efc3f */
[----:B------:R-:W-:-:S03]  /*1520*/  UMOV UR7, 0x40000040 ;  /* 0x4000004000077882 */ /* 0x000fc60000000000 */
[----:B------:R-:W-:-:S04]  /*1530*/  ULEA UR4, UR42, UR8, 0xb ;  /* 0x000000082a047291 */ /* 0x000fc8000f8e583f */
[----:B------:R-:W-:-:S03]  /*1540*/  UIADD3 UR9, UR4, 0x606, URZ ;  /* 0x0000060604097890 */ /* 0x000fc6000fffe03f */
[----:B------:R-:W-:Y:S02]  /*1550*/  UMOV UR14, UR4 ;  /* 0x00000004000e7c82 */ /* 0x000fe40008000000 */
[----:B------:R-:W-:Y:S01]  /*1560*/  HGMMA.64x64x8.F32.TF32 R24, gdesc[UR12], RZ, !UPT, gsb0 ;  /* 0x04e000000c1879f0 */ /* 0x000fe2000c0028ff */
[----:B------:R-:W-:Y:S02]  /*1570*/  UIADD3 UR12, UR6, 0x2, URZ ;  /* 0x00000002060c7890 */ /* 0x000fe4000fffe03f */
[----:B------:R-:W-:Y:S01]  /*1580*/  UIADD3 UR14, UR4, 0x2, URZ ;  /* 0x00000002040e7890 */ /* 0x000fe2000fffe03f */
[----:B------:R-:W-:Y:S01]  /*1590*/  UMOV UR13, 0x40000040 ;  /* 0x40000040000d7882 */ /* 0x000fe20000000000 */
[----:B------:R-:W-:Y:S01]  /*15a0*/  UMOV UR15, 0x40000040 ;  /* 0x40000040000f7882 */ /* 0x000fe20000000000 */
[----:B------:R-:W-:Y:S02]  /*15b0*/  WARPGROUP.DEPBAR.LE gsb0, 0x0 ;  /* 0x00008000000079c5 */ /* 0x000fe40000010000 */
[----:B------:R-:W-:-:S06]  /*15c0*/  WARPGROUP.ARRIVE ;  /* 0x00000000000079c5 */ /* 0x000fcc0000000000 */
[----:B------:R-:W-:Y:S01]  /*15d0*/  HGMMA.64x64x8.F32.TF32 R24, gdesc[UR12], R24, gsb0 ;  /* 0x04e000000c1879f0 */ /* 0x000fe20008002818 */
        /* <DEDUP_REMOVED lines=88> */
[----:B------:R-:W-:-:S07]  /*1b60*/  UIADD3 UR6, UR6, 0xc06, URZ ;  /* 0x00000c0606067890 */ /* 0x000fce000fffe03f */
[----:B------:R-:W-:Y:S01]  /*1b70*/  UMOV UR4, UR6 ;  /* 0x0000000600047c82 */ /* 0x000fe20008000000 */
[----:B------:R-:W-:Y:S01]  /*1b80*/  UMOV UR6, UR9 ;  /* 0x0000000900067c82 */ /* 0x000fe20008000000 */
[----:B------:R-:W-:Y:S02]  /*1b90*/  WARPGROUP.DEPBAR.LE gsb0, 0x0 ;  /* 0x00008000000079c5 */ /* 0x000fe40000010000 */
[----:B------:R-:W-:-:S06]  /*1ba0*/  WARPGROUP.ARRIVE ;  /* 0x00000000000079c5 */ /* 0x000fcc0000000000 */
[----:B------:R-:W-:Y:S03]  /*1bb0*/  HGMMA.64x64x8.F32.TF32 R24, gdesc[UR12], R24, gsb0 ;  /* 0x04e000000c1879f0 */ /* 0x000fe60008002818 */
[----:B------:R-:W-:Y:S02]  /*1bc0*/  WARPGROUP.DEPBAR.LE gsb0, 0x0 ;  /* 0x00008000000079c5 */ /* 0x000fe40000010000 */
[----:B------:R-:W-:-:S06]  /*1bd0*/  WARPGROUP.ARRIVE ;  /* 0x00000000000079c5 */ /* 0x000fcc0000000000 */
[----:B------:R-:W-:Y:S03]  /*1be0*/  HGMMA.64x64x8.F32.TF32 R24, gdesc[UR4], R24, gsb0 ;  /* 0x04e00000041879f0 */ /* 0x000fe60008002818 */
[----:B------:R-:W-:Y:S02]  /*1bf0*/  WARPGROUP.DEPBAR.LE gsb0, 0x0 ;  /* 0x00008000000079c5 */ /* 0x000fe40000010000 */
[----:B------:R-:W-:Y:S05]  /*1c00*/  @!P2 BRA `(.L_x_18) ;  /* 0x00000008006ca947 */ /* 0x000fea0003800000 */
[----:B------:R-:W-:Y:S01]  /*1c10*/  UIADD3 UR13, UR42, 0x1, URZ ;  /* 0x000000012a0d7890 */ /* 0x000fe2000fffe03f */
[----:B01----:R-:W-:Y:S01]  /*1c20*/  IMAD.U32 R0, RZ, RZ, UR44 ;  /* 0x0000002cff007e24 */ /* 0x003fe2000f8e00ff */
[----:B------:R-:W-:Y:S02]  /*1c30*/  UMOV UR9, UR42 ;  /* 0x0000002a00097c82 */ /* 0x000fe40008000000 */
[----:B------:R-:W-:-:S04]  /*1c40*/  UISETP.NE.AND UP0, UPT, UR13, 0x2, UPT ;  /* 0x000000020d00788c */ /* 0x000fc8000bf05270 */
[----:B------:R-:W-:Y:S02]  /*1c50*/  USEL UR4, URZ, 0x1, UP0 ;  /* 0x000000013f047887 */ /* 0x000fe40008000000 */
[----:B------:R-:W-:Y:S02]  /*1c60*/  USEL UR13, UR13, URZ, UP0 ;  /* 0x0000003f0d0d7287 */ /* 0x000fe40008000000 */
[----:B------:R-:W-:-:S06]  /*1c70*/  ULOP3.LUT UR4, UR36, UR4, URZ, 0x3c, !UPT ;  /* 0x0000000424047292 */ /* 0x000fcc000f8e3c3f */
[----:B------:R-:W-:-:S07]  /*1c80*/  IMAD.U32 R5, RZ, RZ, UR4 ;  /* 0x00000004ff057e24 */ /* 0x000fce000f8e00ff */
.L_x_25:
[----:B01----:R-:W-:Y:S05]  /*1c90*/  @!P0 BRA `(.L_x_19) ;  /* 0x0000000000048947 */ /* 0x003fea0003800000 */
[----:B------:R-:W-:Y:S01]  /*1ca0*/  BPT.TRAP 0x1 ;  /* 0x000000040000795c */ /* 0x000fe20000300000 */
.L_x_19:
[----:B------:R-:W0:Y:S01]  /*1cb0*/  S2UR UR4, SR_CgaCtaId ;  /* 0x00000000000479c3 */ /* 0x000e220000008800 */
[----:B------:R-:W-:Y:S01]  /*1cc0*/  UMOV UR10, 0x400 ;  /* 0x00000400000a7882 */ /* 0x000fe20000000000 */
[----:B------:R-:W-:Y:S01]  /*1cd0*/  SHF.L.U32 R3, R5, 0x1f, RZ ;  /* 0x0000001f05037819 */ /* 0x000fe200000006ff */
[----:B0-----:R-:W-:-:S04]  /*1ce0*/  ULEA UR10, UR4, UR10, 0x18 ;  /* 0x0000000a040a7291 */ /* 0x001fc8000f8ec03f */
[----:B------:R-:W-:-:S09]  /*1cf0*/  ULEA UR4, UR13, UR10, 0x3 ;  /* 0x0000000a0d047291 */ /* 0x000fd2000f8e183f */
[----:B------:R0:W1:Y:S01]  /*1d00*/  SYNCS.PHASECHK.TRANS64.TRYWAIT P1, [UR4], R3 ;  /* 0x00000003ff0075a7 */ /* 0x0000620008020144 */
[----:B------:R-:W-:Y:S05]  /*1d10*/  @!P0 BRA `(.L_x_20) ;  /* 0x0000000000048947 */ /* 0x000fea0003800000 */
[----:B------:R-:W-:Y:S01]  /*1d20*/  BPT.TRAP 0x1 ;  /* 0x000000040000795c */ /* 0x000fe20000300000 */
.L_x_20:
[----:B-1----:R-:W-:Y:S05]  /*1d30*/  @P1 BRA `(.L_x_21) ;  /* 0x0000000000081947 */ /* 0x002fea0003800000 */
[----:B------:R-:W1:Y:S02]  /*1d40*/  SYNCS.PHASECHK.TRANS64.TRYWAIT P1, [UR4], R3 ;  /* 0x00000003ff0075a7 */ /* 0x000e640008020144 */
[----:B-1----:R-:W-:Y:S05]  /*1d50*/  @!P1 BRA `(.L_x_22) ;  /* 0x0000004800a49947 */ /* 0x002fea0003800000 */
.L_x_21:
[----:B------:R-:W-:Y:S01]  /*1d60*/  ULEA UR12, UR13, UR8, 0xb ;  /* 0x000000080d0c7291 */ /* 0x000fe2000f8e583f */
[----:B------:R-:W-:Y:S01]  /*1d70*/  WARPGROUP.ARRIVE ;  /* 0x00000000000079c5 */ /* 0x000fe20000000000 */
[----:B------:R-:W-:Y:S01]  /*1d80*/  ULEA UR11, UR13, UR45, 0xc ;  /* 0x0000002d0d0b7291 */ /* 0x000fe2000f8e603f */
[----:B------:R-:W-:Y:S01]  /*1d90*/  UMOV UR7, 0x40000040 ;  /* 0x4000004000077882 */ /* 0x000fe20000000000 */
[----:B------:R-:W-:-:S03]  /*1da0*/  UMOV UR5, 0x40000040 ;  /* 0x4000004000057882 */ /* 0x000fc60000000000 */
[----:B------:R-:W-:Y:S02]  /*1db0*/  UMOV UR6, UR12 ;  /* 0x0000000c00067c82 */ /* 0x000fe40008000000 */
[----:B------:R-:W-:Y:S02]  /*1dc0*/  UMOV UR4, UR11 ;  /* 0x0000000b00047c82 */ /* 0x000fe40008000000 */
[----:B------:R-:W-:Y:S01]  /*1dd0*/  HGMMA.64x64x8.F32.TF32 R24, gdesc[UR4], R24, gsb0 ;  /* 0x04e00000041879f0 */ /* 0x000fe20008002818 */
[----:B------:R-:W-:Y:S02]  /*1de0*/  UIADD3 UR6, UR12, 0x2, URZ ;  /* 0x000000020c067890 */ /* 0x000fe4000fffe03f */
[----:B------:R-:W-:Y:S01]  /*1df0*/  UIADD3 UR4, UR11, 0x2, URZ ;  /* 0x000000020b047890 */ /* 0x000fe2000fffe03f */
[----:B------:R-:W-:Y:S01]  /*1e00*/  UMOV UR7, 0x40000040 ;  /* 0x4000004000077882 */ /* 0x000fe20000000000 */
[----:B------:R-:W-:Y:S01]  /*1e10*/  UMOV UR5, 0x40000040 ;  /* 0x4000004000057882 */ /* 0x000fe20000000000 */
[----:B------:R-:W-:-:S02]  /*1e20*/  WARPGROUP.DEPBAR.LE gsb0, 0x0 ;  /* 0x00008000000079c5 */ /* 0x000fc40000010000 */
        /* <DEDUP_REMOVED lines=99> */
[----:B------:R-:W-:Y:S03]  /*2460*/  HGMMA.64x64x8.F32.TF32 R24, gdesc[UR4], R24, gsb0 ;  /* 0x04e00000041879f0 */ /* 0x000fe60008002818 */
[----:B------:R-:W-:Y:S02]  /*2470*/  WARPGROUP.DEPBAR.LE gsb0, 0x0 ;  /* 0x00008000000079c5 */ /* 0x000fe40000010000 */
[----:B------:R-:W-:Y:S05]  /*2480*/  @!P0 BRA `(.L_x_23) ;  /* 0x0000000000048947 */ /* 0x000fea0003800000 */
[----:B------:R-:W-:Y:S01]  /*2490*/  BPT.TRAP 0x1 ;  /* 0x000000040000795c */ /* 0x000fe20000300000 */
.L_x_23:
[----:B------:R-:W-:Y:S01]  /*24a0*/  ULEA UR10, UR9, UR10, 0x3 ;  /* 0x0000000a090a7291 */ /* 0x000fe2000f8e183f */
[----:B------:R-:W-:-:S03]  /*24b0*/  ISETP.GT.U32.AND P1, PT, R18, 0x1, PT ;  /* 0x000000011200780c */ /* 0x000fc60003f24070 */
[----:B------:R-:W-:-:S04]  /*24c0*/  UIADD3 UR10, UR10, 0x10, URZ ;  /* 0x000000100a0a7890 */ /* 0x000fc8000fffe03f */
[----:B------:R-:W-:-:S09]  /*24d0*/  UPRMT UR10, URZ, 0x654, UR10 ;  /* 0x000006543f0a7896 */ /* 0x000fd2000800000a */
[----:B------:R-:W-:Y:S01]  /*24e0*/  SYNCS.ARRIVE.TRANS64.RED.A1T0 RZ, [UR10], RZ ;  /* 0x000000ffffff79a7 */ /* 0x000fe2000810040a */
[----:B------:R-:W-:Y:S05]  /*24f0*/  @P1 BRA `(.L_x_24) ;  /* 0x0000000000041947 */ /* 0x000fea0003800000 */
[----:B------:R-:W-:Y:S01]  /*2500*/  BPT.TRAP 0x1 ;  /* 0x000000040000795c */ /* 0x000fe20000300000 */
.L_x_24:
[----:B------:R-:W-:Y:S01]  /*2510*/  UIADD3 UR13, UR13, 0x1, URZ ;  /* 0x000000010d0d7890 */ /* 0x000fe2000fffe03f */
[C---:B------:R-:W-:Y:S01]  /*2520*/  ISETP.GT.AND P1, PT, R0.reuse, 0x1, PT ;  /* 0x000000010000780c */ /* 0x040fe20003f24270 */
[----:B------:R-:W-:Y:S01]  /*2530*/  UIADD3 UR9, UR9, 0x1, URZ ;  /* 0x0000000109097890 */ /* 0x000fe2000fffe03f */
[----:B------:R-:W-:Y:S01]  /*2540*/  VIADD R0, R0, 0xffffffff ;  /* 0xffffffff00007836 */ /* 0x000fe20000000000 */
[----:B------:R-:W-:Y:S02]  /*2550*/  UISETP.NE.AND UP0, UPT, UR13, 0x2, UPT ;  /* 0x000000020d00788c */ /* 0x000fe4000bf05270 */
[----:B------:R-:W-:Y:S02]  /*2560*/  UISETP.NE.AND UP1, UPT, UR9, 0x2, UPT ;  /* 0x000000020900788c */ /* 0x000fe4000bf25270 */
[----:B------:R-:W-:Y:S02]  /*2570*/  USEL UR4, URZ, 0x1, UP0 ;  /* 0x000000013f047887 */ /* 0x000fe40008000000 */
[----:B------:R-:W-:-:S02]  /*2580*/  USEL UR13, UR13, URZ, UP0 ;  /* 0x0000003f0d0d7287 */ /* 0x000fc40008000000 */
[----:B------:R-:W-:Y:S02]  /*2590*/  USEL UR9, UR9, URZ, UP1 ;  /* 0x0000003f09097287 */ /* 0x000fe40008800000 */
[----:B------:R-:W-:Y:S01]  /*25a0*/  LOP3.LUT R5, R5, UR4, RZ, 0x3c, !PT ;  /* 0x0000000405057c12 */ /* 0x000fe2000f8e3cff */
[----:B------:R-:W-:Y:S09]  /*25b0*/  @P1 BRA `(.L_x_25) ;  /* 0xfffffff400b41947 */ /* 0x000ff2000383ffff */
.L_x_18:
[----:B01----:R-:W0:Y:S02]  /*25c0*/  LDC R0, c[0x0][0x28c] ;  /* 0x0000a300ff007b82 */ /* 0x003e240000000800 */
[----:B0-----:R-:W-:-:S13]  /*25d0*/  ISETP.GE.AND P1, PT, R0, 0x1, PT ;  /* 0x000000010000780c */ /* 0x001fda0003f26270 */
[----:B------:R-:W-:Y:S05]  /*25e0*/  @!P1 BRA `(.L_x_26) ;  /* 0x0000000000389947 */ /* 0x000fea0003800000 */
[----:B------:R-:W-:Y:S05]  /*25f0*/  @!P0 BRA `(.L_x_27) ;  /* 0x0000000000048947 */ /* 0x000fea0003800000 */
[----:B------:R-:W-:Y:S01]  /*2600*/  BPT.TRAP 0x1 ;  /* 0x000000040000795c */ /* 0x000fe20000300000 */
.L_x_27:
[----:B------:R-:W0:Y:S01]  /*2610*/  S2UR UR6, SR_CgaCtaId ;  /* 0x00000000000679c3 */ /* 0x000e220000008800 */
[----:B------:R-:W-:Y:S01]  /*2620*/  UIADD3 UR4, UR44, UR42, URZ ;  /* 0x0000002a2c047290 */ /* 0x000fe2000fffe03f */
[----:B------:R-:W-:Y:S01]  /*2630*/  ISETP.GT.U32.AND P0, PT, R18, 0x1, PT ;  /* 0x000000011200780c */ /* 0x000fe20003f04070 */
[----:B------:R-:W-:Y:S02]  /*2640*/  UMOV UR5, 0x400 ;  /* 0x0000040000057882 */ /* 0x000fe40000000000 */
[----:B------:R-:W-:-:S04]  /*2650*/  USHF.L.U32 UR4, UR4, 0x3, URZ ;  /* 0x0000000304047899 */ /* 0x000fc8000800063f */
[----:B------:R-:W-:Y:S02]  /*2660*/  ULOP3.LUT UR4, UR4, 0x8, URZ, 0xc0, !UPT ;  /* 0x0000000804047892 */ /* 0x000fe4000f8ec03f */
[----:B0-----:R-:W-:-:S04]  /*2670*/  ULEA UR5, UR6, UR5, 0x18 ;  /* 0x0000000506057291 */ /* 0x001fc8000f8ec03f */
[----:B------:R-:W-:-:S04]  /*2680*/  UIADD3 UR4, UR5, 0x10, UR4 ;  /* 0x0000001005047890 */ /* 0x000fc8000fffe004 */
[----:B------:R-:W-:-:S09]  /*2690*/  UPRMT UR4, URZ, 0x654, UR4 ;  /* 0x000006543f047896 */ /* 0x000fd20008000004 */
[----:B------:R-:W-:Y:S01]  /*26a0*/  SYNCS.ARRIVE.TRANS64.RED.A1T0 RZ, [UR4], RZ ;  /* 0x000000ffffff79a7 */ /* 0x000fe20008100404 */
[----:B------:R-:W-:Y:S05]  /*26b0*/  @P0 BRA `(.L_x_26) ;  /* 0x0000000000040947 */ /* 0x000fea0003800000 */
[----:B------:R-:W-:Y:S01]  /*26c0*/  BPT.TRAP 0x1 ;  /* 0x000000040000795c */ /* 0x000fe20000300000 */
.L_x_26:
[----:B------:R-:W-:Y:S01]  /*26d0*/  IMAD.SHL.U32 R6, R68, 0x40, RZ ;  /* 0x0000004044067824 */ /* 0x000fe200078e00ff */
[----:B------:R-:W-:Y:S01]  /*26e0*/  ULDC UR6, c[0x0][0x288] ;  /* 0x0000a20000067ab9 */ /* 0x000fe20000000800 */
[----:B------:R-:W-:Y:S01]  /*26f0*/  SHF.R.S32.HI R9, RZ, 0x1f, R67 ;  /* 0x0000001fff097819 */ /* 0x000fe20000011443 */
[C---:B------:R-:W-:Y:S01]  /*2700*/  IMAD.SHL.U32 R8, R69.reuse, 0x80, RZ ;  /* 0x0000008045087824 */ /* 0x040fe200078e00ff */
[----:B------:R-:W-:Y:S01]  /*2710*/  ULDC.64 UR4, c[0x0][0x5d0] ;  /* 0x0001740000047ab9 */ /* 0x000fe20000000a00 */
[C---:B------:R-:W-:Y:S01]  /*2720*/  LOP3.LUT R10, R6.reuse, 0x6, R61, 0xf8, !PT ;  /* 0x00000006060a7812 */ /* 0x040fe200078ef83d */
[----:B------:R-:W-:Y:S01]  /*2730*/  IMAD.WIDE R68, R69, 0x80, R22 ;  /* 0x0000008045447825 */ /* 0x000fe200078e0216 */
[----:B------:R-:W-:Y:S01]  /*2740*/  ISETP.GE.AND P0, PT, R6, UR6, PT ;  /* 0x0000000606007c0c */ /* 0x000fe2000bf06270 */
[----:B------:R-:W-:Y:S01]  /*2750*/  ULDC UR6, c[0x0][0x284] ;  /* 0x0000a10000067ab9 */ /* 0x000fe20000000800 */
[----:B------:R-:W-:Y:S01]  /*2760*/  SHF.R.S32.HI R11, RZ, 0x1f, R10 ;  /* 0x0000001fff0b7819 */ /* 0x000fe2000001140a */
[----:B------:R-:W-:Y:S01]  /*2770*/  IMAD R0, R9, UR4, RZ ;  /* 0x0000000409007c24 */ /* 0x000fe2000f8e02ff */
[----:B------:R-:W-:-:S03]  /*2780*/  ISETP.GE.OR P0, PT, R8, UR6, P0 ;  /* 0x0000000608007c0c */ /* 0x000fc60008706670 */
[C---:B------:R-:W-:Y:S02]  /*2790*/  IMAD R3, R67.reuse, UR5, R0 ;  /* 0x0000000543037c24 */ /* 0x040fe4000f8e0200 */
[----:B------:R-:W-:Y:S01]  /*27a0*/  IMAD.WIDE.U32 R4, R67, UR4, R10 ;  /* 0x0000000443047c25 */ /* 0x000fe2000f8e000a */
[----:B------:R-:W-:-:S03]  /*27b0*/  ULDC.64 UR4, c[0x0][0x5c8] ;  /* 0x0001720000047ab9 */ /* 0x000fc60000000a00 */
[----:B------:R-:W-:Y:S02]  /*27c0*/  IMAD R7, R69, UR4, RZ ;  /* 0x0000000445077c24 */ /* 0x000fe4000f8e02ff */
[----:B------:R-:W-:Y:S02]  /*27d0*/  IMAD.IADD R5, R5, 0x1, R3 ;  /* 0x0000000105057824 */ /* 0x000fe400078e0203 */
[C---:B------:R-:W-:Y:S02]  /*27e0*/  IMAD R7, R68.reuse, UR5, R7 ;  /* 0x0000000544077c24 */ /* 0x040fe4000f8e0207 */
[----:B------:R-:W-:-:S04]  /*27f0*/  IMAD.WIDE.U32 R70, R68, UR4, R4 ;  /* 0x0000000444467c25 */ /* 0x000fc8000f8e0004 */
[----:B------:R-:W-:Y:S01]  /*2800*/  IMAD.MOV.U32 R0, RZ, RZ, -0x1 ;  /* 0xffffffffff007424 */ /* 0x000fe200078e00ff */
[----:B------:R-:W-:Y:S06]  /*2810*/  @P0 BRA `(.L_x_28) ;  /* 0x0000002000780947 */ /* 0x000fec0003800000 */
[----:B-----5:R-:W-:Y:S01]  /*2820*/  FSETP.NEU.AND P1, PT, R56, RZ, PT ;  /* 0x000000ff3800720b */ /* 0x020fe20003f2d000 */
[----:B------:R-:W-:Y:S01]  /*2830*/  IMAD.IADD R6, R60, 0x1, -R6 ;  /* 0x000000013c067824 */ /* 0x000fe200078e0a06 */
[----:B------:R-:W-:Y:S01]  /*2840*/  BSSY B0, `(.L_x_28) ;  /* 0x000021b000007945 */ /* 0x000fe20003800000 */
[----:B------:R-:W-:Y:S02]  /*2850*/  IMAD.IADD R3, R65, 0x1, -R8 ;  /* 0x0000000141037824 */ /* 0x000fe400078e0a08 */
[----:B------:R-:W-:Y:S01]  /*2860*/  IMAD.IADD R81, R71, 0x1, R7 ;  /* 0x0000000147517824 */ /* 0x000fe200078e0207 */
[----:B------:R-:W-:-:S04]  /*2870*/  ISETP.GT.AND P0, PT, R6, RZ, PT ;  /* 0x000000ff0600720c */ /* 0x000fc80003f04270 */
[----:B------:R-:W-:-:S03]  /*2880*/  ISETP.GT.AND P2, PT, R3, RZ, P0 ;  /* 0x000000ff0300720c */ /* 0x000fc60000744270 */
[----:B------:R-:W-:Y:S10]  /*2890*/  @!P1 BRA `(.L_x_29) ;  /* 0x0000001400dc9947 */ /* 0x000ff40003800000 */
[----:B------:R-:W0:Y:S01]  /*28a0*/  LDC.64 R74, c[0x0][0x5b8] ;  /* 0x00016e00ff4a7b82 */ /* 0x000e220000000a00 */
[----:B------:R-:W-:-:S07]  /*28b0*/  ULDC.64 UR4, c[0x0][0x5c0] ;  /* 0x0001700000047ab9 */ /* 0x000fce0000000a00 */
[----:B------:R-:W1:Y:S08]  /*28c0*/  LDC.64 R76, c[0x0][0x5b0] ;  /* 0x00016c00ff4c7b82 */ /* 0x000e700000000a00 */
[----:B------:R-:W2:Y:S01]  /*28d0*/  LDC.64 R78, c[0x0][0x5a8] ;  /* 0x00016a00ff4e7b82 */ /* 0x000ea20000000a00 */
[-C--:B0-----:R-:W-:Y:S02]  /*28e0*/  IMAD R4, R9, R74.reuse, RZ ;  /* 0x0000004a09047224 */ /* 0x081fe400078e02ff */
[----:B------:R-:W-:-:S04]  /*28f0*/  IMAD.WIDE.U32 R72, R67, R74, R10 ;  /* 0x0000004a43487225 */ /* 0x000fc800078e000a */
[----:B------:R-:W-:Y:S02]  /*2900*/  IMAD R71, R67, R75, R4 ;  /* 0x0000004b43477224 */ /* 0x000fe400078e0204 */
[-C--:B-1----:R-:W-:Y:S02]  /*2910*/  IMAD R4, R69, R76.reuse, RZ ;  /* 0x0000004c45047224 */ /* 0x082fe400078e02ff */
[----:B------:R-:W-:Y:S02]  /*2920*/  IMAD.IADD R13, R73, 0x1, R71 ;  /* 0x00000001490d7824 */ /* 0x000fe400078e0247 */
[----:B------:R-:W-:Y:S02]  /*2930*/  IMAD.MOV.U32 R12, RZ, RZ, R72 ;  /* 0x000000ffff0c7224 */ /* 0x000fe400078e0048 */
[C---:B------:R-:W-:Y:S02]  /*2940*/  IMAD R69, R68.reuse, R77, R4 ;  /* 0x0000004d44457224 */ /* 0x040fe400078e0204 */
[----:B------:R-:W-:-:S04]  /*2950*/  IMAD.WIDE.U32 R4, R68, R76, R12 ;  /* 0x0000004c44047225 */ /* 0x000fc800078e000c */
[----:B------:R-:W-:Y:S01]  /*2960*/  IMAD.IADD R5, R5, 0x1, R69 ;  /* 0x0000000105057824 */ /* 0x000fe200078e0245 */
[----:B--2---:R-:W-:-:S04]  /*2970*/  LEA R14, P1, R4, R78, 0x2 ;  /* 0x0000004e040e7211 */ /* 0x004fc800078210ff */
[----:B------:R-:W-:-:S05]  /*2980*/  LEA.HI.X R15, R4, R79, R5, 0x2, P1 ;  /* 0x0000004f040f7211 */ /* 0x000fca00008f1405 */
[----:B------:R0:W2:Y:S01]  /*2990*/  @P2 LDG.E.LTC128B R7, desc[UR40][R14.64] ;  /* 0x000000280e072981 */ /* 0x0000a2000c1e1920 */
[----:B------:R-:W-:Y:S01]  /*29a0*/  LEA R8, P3, R70, UR4, 0x2 ;  /* 0x0000000446087c11 */ /* 0x000fe2000f8610ff */
[----:B------:R-:W-:Y:S01]  /*29b0*/  IMAD.WIDE.U32 R4, R68, R76, R10 ;  /* 0x0000004c44047225 */ /* 0x000fe200078e000a */
[----:B------:R-:W-:Y:S01]  /*29c0*/  ISETP.GT.AND P1, PT, R6, 0x1, PT ;  /* 0x000000010600780c */ /* 0x000fe20003f24270 */
[----:B------:R-:W-:Y:S02]  /*29d0*/  BSSY B1, `(.L_x_30) ;  /* 0x0000012000017945 */ /* 0x000fe40003800000 */
[----:B------:R-:W-:Y:S02]  /*29e0*/  IMAD.IADD R5, R69, 0x1, R5 ;  /* 0x0000000145057824 */ /* 0x000fe400078e0205 */
[----:B------:R-:W-:Y:S01]  /*29f0*/  IMAD.WIDE.U32 R20, R67, R74, R4 ;  /* 0x0000004a43147225 */ /* 0x000fe200078e0004 */
[----:B0-----:R-:W-:-:S03]  /*2a00*/  SHF.L.U64.HI R15, R76, 0x3, R77 ;  /* 0x000000034c0f7819 */ /* 0x001fc6000001024d */
[----:B------:R-:W-:Y:S01]  /*2a10*/  IMAD.IADD R5, R71, 0x1, R21 ;  /* 0x0000000147057824 */ /* 0x000fe200078e0215 */
[----:B------:R-:W-:Y:S01]  /*2a20*/  LEA R4, P4, R20, R78, 0x2 ;  /* 0x0000004e14047211 */ /* 0x000fe200078810ff */
[----:B------:R-:W-:-:S03]  /*2a30*/  IMAD.SHL.U32 R14, R76, 0x8, RZ ;  /* 0x000000084c0e7824 */ /* 0x000fc600078e00ff */
[----:B------:R-:W-:Y:S01]  /*2a40*/  LEA.HI.X R5, R20, R79, R5, 0x2, P4 ;  /* 0x0000004f14057211 */ /* 0x000fe200020f1405 */
[----:B------:R-:W-:Y:S01]  /*2a50*/  IMAD.WIDE.U32 R20, R68, R76, R14 ;  /* 0x0000004c44147225 */ /* 0x000fe200078e000e */
[----:B--2---:R-:W-:-:S05]  /*2a60*/  LOP3.LUT R9, R7, 0xffffe000, RZ, 0xc0, !PT ;  /* 0xffffe00007097812 */ /* 0x004fca00078ec0ff */
[----:B------:R-:W-:-:S04]  /*2a70*/  FMUL R9, R9, R56 ;  /* 0x0000003809097220 */ /* 0x000fc80000400000 */
[----:B------:R-:W-:Y:S01]  /*2a80*/  FFMA R75, R24, R19, R9 ;  /* 0x00000013184b7223 */ /* 0x000fe20000000009 */
[----:B------:R-:W-:Y:S02]  /*2a90*/  LEA.HI.X R9, R70, UR5, R81, 0x2, P3 ;  /* 0x0000000546097c11 */ /* 0x000fe400098f1451 */
[----:B------:R-:W-:Y:S02]  /*2aa0*/  ISETP.GT.AND P3, PT, R3, RZ, P1 ;  /* 0x000000ff0300720c */ /* 0x000fe40000f64270 */
[----:B------:R-:W-:-:S05]  /*2ab0*/  F2FP.TF32.F32.PACK_B R75, R75 ;  /* 0x0000004bff4b723e */ /* 0x000fca00024050ff */
[----:B------:R0:W-:Y:S06]  /*2ac0*/  @P2 STG.E desc[UR40][R8.64], R75 ;  /* 0x0000004b08002986 */ /* 0x0001ec000c101928 */
[----:B------:R-:W-:Y:S05]  /*2ad0*/  @!P3 BRA `(.L_x_31) ;  /* 0x000000000004b947 */ /* 0x000fea0003800000 */
[----:B------:R1:W5:Y:S02]  /*2ae0*/  LDG.E.LTC128B R7, desc[UR40][R4.64+0x4] ;  /* 0x0000042804077981 */ /* 0x000364000c1e1920 */
.L_x_31:
[----:B------:R-:W-:Y:S05]  /*2af0*/  BSYNC B1 ;  /* 0x0000000000017941 */ /* 0x000fea0003800000 */
.L_x_30:
[----:B-----5:R-:W-:Y:S01]  /*2b00*/  LOP3.LUT R15, R7, 0xffffe000, RZ, 0xc0, !PT ;  /* 0xffffe000070f7812 */ /* 0x020fe200078ec0ff */
[----:B------:R-:W-:Y:S01]  /*2b10*/  IMAD.IADD R69, R69, 0x1, R21 ;  /* 0x0000000145457824 */ /* 0x000fe200078e0215 */
[----:B------:R-:W-:Y:S01]  /*2b20*/  IADD3 R72, P2, R72, R20, RZ ;  /* 0x0000001448487210 */ /* 0x000fe20007f5e0ff */
[----:B------:R-:W-:Y:S01]  /*2b30*/  IMAD.MOV.U32 R24, RZ, RZ, R7 ;  /* 0x000000ffff187224 */ /* 0x000fe200078e0007 */
[----:B------:R-:W-:Y:S01]  /*2b40*/  ISETP.GT.AND P0, PT, R3, 0x8, P0 ;  /* 0x000000080300780c */ /* 0x000fe20000704270 */
[----:B------:R-:W-:Y:S02]  /*2b50*/  FMUL R12, R15, R56 ;  /* 0x000000380f0c7220 */ /* 0x000fe40000400000 */
[----:B------:R-:W-:Y:S01]  /*2b60*/  IMAD.X R13, R69, 0x1, R13, P2 ;  /* 0x00000001450d7824 */ /* 0x000fe200010e060d */
[----:B------:R-:W-:Y:S01]  /*2b70*/  LEA R14, P2, R72, R78, 0x2 ;  /* 0x0000004e480e7211 */ /* 0x000fe200078410ff */
[----:B------:R-:W-:-:S03]  /*2b80*/  FFMA R25, R25, R19, R12 ;  /* 0x0000001319197223 */ /* 0x000fc6000000000c */
[----:B------:R-:W-:Y:S02]  /*2b90*/  LEA.HI.X R15, R72, R79, R13, 0x2, P2 ;  /* 0x0000004f480f7211 */ /* 0x000fe400010f140d */
[----:B------:R-:W-:-:S05]  /*2ba0*/  F2FP.TF32.F32.PACK_B R25, R25 ;  /* 0x00000019ff19723e */ /* 0x000fca00024050ff */
[----:B------:R2:W-:Y:S04]  /*2bb0*/  @P3 STG.E desc[UR40][R8.64+0x4], R25 ;  /* 0x0000041908003986 */ /* 0x0005e8000c101928 */
[----:B------:R-:W3:Y:S01]  /*2bc0*/  @P0 LDG.E.LTC128B R24, desc[UR40][R14.64] ;  /* 0x000000280e180981 */ /* 0x000ee2000c1e1920 */
[----:B------:R-:W-:Y:S01]  /*2bd0*/  IADD3 R20, P2, R10, R20, RZ ;  /* 0x000000140a147210 */ /* 0x000fe20007f5e0ff */
[----:B------:R-:W-:Y:S01]  /*2be0*/  BSSY B1, `(.L_x_32) ;  /* 0x0000011000017945 */ /* 0x000fe20003800000 */
[----:B------:R-:W-:-:S03]  /*2bf0*/  ISETP.GT.AND P1, PT, R3, 0x8, P1 ;  /* 0x000000080300780c */ /* 0x000fc60000f24270 */
[----:B------:R-:W-:Y:S01]  /*2c00*/  IMAD.X R21, R11, 0x1, R69, P2 ;  /* 0x000000010b157824 */ /* 0x000fe200010e0645 */
[C---:B------:R-:W-:Y:S02]  /*2c10*/  SHF.L.U64.HI R11, R57.reuse, 0x2, R58 ;  /* 0x00000002390b7819 */ /* 0x040fe4000001023a */
[----:B------:R-:W-:Y:S01]  /*2c20*/  LEA R12, P2, R57, R8, 0x2 ;  /* 0x00000008390c7211 */ /* 0x000fe200078410ff */
[----:B------:R-:W-:-:S04]  /*2c30*/  IMAD.WIDE.U32 R20, R67, R74, R20 ;  /* 0x0000004a43147225 */ /* 0x000fc800078e0014 */
[----:B------:R-:W-:Y:S01]  /*2c40*/  IMAD.X R13, R11, 0x1, R9, P2 ;  /* 0x000000010b0d7824 */ /* 0x000fe200010e0609 */
[----:B------:R-:W-:Y:S02]  /*2c50*/  LEA R10, P3, R20, R78, 0x2 ;  /* 0x0000004e140a7211 */ /* 0x000fe400078610ff */
[----:B---3--:R-:W-:-:S05]  /*2c60*/  LOP3.LUT R7, R24, 0xffffe000, RZ, 0xc0, !PT ;  /* 0xffffe00018077812 */ /* 0x008fca00078ec0ff */
[----:B------:R-:W-:-:S04]  /*2c70*/  FMUL R7, R7, R56 ;  /* 0x0000003807077220 */ /* 0x000fc80000400000 */
[----:B------:R-:W-:Y:S01]  /*2c80*/  FFMA R67, R26, R19, R7 ;  /* 0x000000131a437223 */ /* 0x000fe20000000007 */
[----:B------:R-:W-:-:S04]  /*2c90*/  IMAD.IADD R7, R71, 0x1, R21 ;  /* 0x0000000147077824 */ /* 0x000fc800078e0215 */
[----:B------:R-:W-:Y:S02]  /*2ca0*/  F2FP.TF32.F32.PACK_B R67, R67 ;  /* 0x00000043ff43723e */ /* 0x000fe400024050ff */
[----:B------:R-:W-:-:S03]  /*2cb0*/  LEA.HI.X R11, R20, R79, R7, 0x2, P3 ;  /* 0x0000004f140b7211 */ /* 0x000fc600018f1407 */
[----:B------:R2:W-:Y:S01]  /*2cc0*/  @P0 STG.E desc[UR40][R12.64], R67 ;  /* 0x000000430c000986 */ /* 0x0005e2000c101928 */
[----:B------:R-:W-:Y:S05]  /*2cd0*/  @!P1 BRA `(.L_x_33) ;  /* 0x0000000000049947 */ /* 0x000fea0003800000 */
[----:B------:R3:W5:Y:S02]  /*2ce0*/  LDG.E.LTC128B R24, desc[UR40][R10.64+0x4] ;  /* 0x000004280a187981 */ /* 0x000764000c1e1920 */
.L_x_33:
[----:B------:R-:W-:Y:S05]  /*2cf0*/  BSYNC B1 ;  /* 0x0000000000017941 */ /* 0x000fea0003800000 */
.L_x_32:
[----:B-----5:R-:W-:Y:S01]  /*2d00*/  LOP3.LUT R7, R24, 0xffffe000, RZ, 0xc0, !PT ;  /* 0xffffe00018077812 */ /* 0x020fe200078ec0ff */
[----:B------:R-:W-:Y:S01]  /*2d10*/  BSSY B1, `(.L_x_34) ;  /* 0x0000009000017945 */ /* 0x000fe20003800000 */
[----:B------:R-:W-:-:S03]  /*2d20*/  ISETP.GT.AND P0, PT, R6, 0x8, PT ;  /* 0x000000080600780c */ /* 0x000fc60003f04270 */
[----:B------:R-:W-:Y:S01]  /*2d30*/  FMUL R14, R7, R56 ;  /* 0x00000038070e7220 */ /* 0x000fe20000400000 */
[----:B------:R-:W-:-:S03]  /*2d40*/  ISETP.GT.AND P2, PT, R3, RZ, P0 ;  /* 0x000000ff0300720c */ /* 0x000fc60000744270 */
[----:B------:R-:W-:-:S05]  /*2d50*/  FFMA R27, R27, R19, R14 ;  /* 0x000000131b1b7223 */ /* 0x000fca000000000e */
[----:B------:R-:W-:-:S05]  /*2d60*/  F2FP.TF32.F32.PACK_B R27, R27 ;  /* 0x0000001bff1b723e */ /* 0x000fca00024050ff */
[----:B------:R4:W-:Y:S01]  /*2d70*/  @P1 STG.E desc[UR40][R12.64+0x4], R27 ;  /* 0x0000041b0c001986 */ /* 0x0009e2000c101928 */
[----:B------:R-:W-:Y:S05]  /*2d80*/  @!P2 BRA `(.L_x_35) ;  /* 0x000000000004a947 */ /* 0x000fea0003800000 */
[----:B------:R0:W5:Y:S02]  /*2d90*/  LDG.E.LTC128B R24, desc[UR40][R4.64+0x20] ;  /* 0x0000202804187981 */ /* 0x000164000c1e1920 */
.L_x_35:
[----:B------:R-:W-:Y:S05]  /*2da0*/  BSYNC B1 ;  /* 0x0000000000017941 */ /* 0x000fea0003800000 */
.L_x_34:
        /* <DEDUP_REMOVED lines=10> */
.L_x_37:
[----:B------:R-:W-:Y:S05]  /*2e50*/  BSYNC B1 ;  /* 0x0000000000017941 */ /* 0x000fea0003800000 */
.L_x_36:
[----:B0----5:R-:W-:Y:S01]  /*2e60*/  LOP3.LUT R7, R24, 0xffffe000, RZ, 0xc0, !PT ;  /* 0xffffe00018077812 */ /* 0x021fe200078ec0ff */
[----:B------:R-:W-:Y:S01]  /*2e70*/  BSSY B1, `(.L_x_38) ;  /* 0x0000008000017945 */ /* 0x000fe20003800000 */
[----:B------:R-:W-:-:S03]  /*2e80*/  ISETP.GT.AND P0, PT, R3, 0x8, P0 ;  /* 0x000000080300780c */ /* 0x000fc60000704270 */
[----:B------:R-:W-:-:S04]  /*2e90*/  FMUL R14, R7, R56 ;  /* 0x00000038070e7220 */ /* 0x000fc80000400000 */
[----:B------:R-:W-:-:S05]  /*2ea0*/  FFMA R29, R29, R19, R14 ;  /* 0x000000131d1d7223 */ /* 0x000fca000000000e */
[----:B------:R-:W-:-:S05]  /*2eb0*/  F2FP.TF32.F32.PACK_B R29, R29 ;  /* 0x0000001dff1d723e */ /* 0x000fca00024050ff */
[----:B------:R0:W-:Y:S01]  /*2ec0*/  @P3 STG.E desc[UR40][R8.64+0x24], R29 ;  /* 0x0000241d08003986 */ /* 0x0001e2000c101928 */
[----:B------:R-:W-:Y:S05]  /*2ed0*/  @!P0 BRA `(.L_x_39) ;  /* 0x0000000000048947 */ /* 0x000fea0003800000 */
[----:B------:R0:W5:Y:S02]  /*2ee0*/  LDG.E.LTC128B R24, desc[UR40][R10.64+0x20] ;  /* 0x000020280a187981 */ /* 0x000164000c1e1920 */
.L_x_39:
[----:B------:R-:W-:Y:S05]  /*2ef0*/  BSYNC B1 ;  /* 0x0000000000017941 */ /* 0x000fea0003800000 */
.L_x_38:
[----:B-----5:R-:W-:Y:S01]  /*2f00*/  LOP3.LUT R7, R24, 0xffffe000, RZ, 0xc0, !PT ;  /* 0xffffe00018077812 */ /* 0x020fe200078ec0ff */
        /* <DEDUP_REMOVED lines=8> */
.L_x_41:
[----:B------:R-:W-:Y:S05]  /*2f90*/  BSYNC B1 ;  /* 0x0000000000017941 */ /* 0x000fea0003800000 */
.L_x_40:
[----:B0----5:R-:W-:Y:S01]  /*2fa0*/  LOP3.LUT R7, R24, 0xffffe000, RZ, 0xc0, !PT ;  /* 0xffffe00018077812 */ /* 0x021fe200078ec0ff */
        /* <DEDUP_REMOVED lines=9> */
.L_x_43:
[----:B------:R-:W-:Y:S05]  /*3040*/  BSYNC B1 ;  /* 0x0000000000017941 */ /* 0x000fea0003800000 */
.L_x_42:
        /* <DEDUP_REMOVED lines=10> */
.L_x_45:
[----:B------:R-:W-:Y:S05]  /*30f0*/  BSYNC B1 ;  /* 0x0000000000017941 */ /* 0x000fea0003800000 */
.L_x_44:
        /* <DEDUP_REMOVED lines=9> */
.L_x_47:
[----:B------:R-:W-:Y:S05]  /*3190*/  BSYNC B1 ;  /* 0x0000000000017941 */ /* 0x000fea0003800000 */
.L_x_46:
        /* <DEDUP_REMOVED lines=9> */
.L_x_49:
[----:B------:R-:W-:Y:S05]  /*3230*/  BSYNC B1 ;  /* 0x0000000000017941 */ /* 0x000fea0003800000 */
.L_x_48:
        /* <DEDUP_REMOVED lines=10> */
.L_x_51:
[----:B------:R-:W-:Y:S05]  /*32e0*/  BSYNC B1 ;  /* 0x0000000000017941 */ /* 0x000fea0003800000 */
.L_x_50:
        /* <DEDUP_REMOVED lines=10> */
.L_x_53:
[----:B------:R-:W-:Y:S05]  /*3390*/  BSYNC B1 ;  /* 0x0000000000017941 */ /* 0x000fea0003800000 */
.L_x_52:
        /* <DEDUP_REMOVED lines=9> */
.L_x_55:
[----:B------:R-:W-:Y:S05]  /*3430*/  BSYNC B1 ;  /* 0x0000000000017941 */ /* 0x000fea0003800000 */
.L_x_54:
        /* <DEDUP_REMOVED lines=9> */
.L_x_57:
[----:B------:R-:W-:Y:S05]  /*34d0*/  BSYNC B1 ;  /* 0x0000000000017941 */ /* 0x000fea0003800000 */
.L_x_56:
        /* <DEDUP_REMOVED lines=10> */
.L_x_59:
[----:B------:R-:W-:Y:S05]  /*3580*/  BSYNC B1 ;  /* 0x0000000000017941 */ /* 0x000fea0003800000 */
.L_x_58:
        /* <DEDUP_REMOVED lines=10> */
.L_x_61:
[----:B------:R-:W-:Y:S05]  /*3630*/  BSYNC B1 ;  /* 0x0000000000017941 */ /* 0x000fea0003800000 */
.L_x_60:
        /* <DEDUP_REMOVED lines=9> */
.L_x_63:
[----:B------:R-:W-:Y:S05]  /*36d0*/  BSYNC B1 ;  /* 0x0000000000017941 */ /* 0x000fea0003800000 */
.L_x_62:
        /* <DEDUP_REMOVED lines=9> */
.L_x_65:
[----:B------:R-:W-:Y:S05]  /*3770*/  BSYNC B1 ;  /* 0x0000000000017941 */ /* 0x000fea0003800000 */
.L_x_64:
        /* <DEDUP_REMOVED lines=10> */
.L_x_67:
[----:B------:R-:W-:Y:S05]  /*3820*/  BSYNC B1 ;  /* 0x0000000000017941 */ /* 0x000fea0003800000 */
.L_x_66:
        /* <DEDUP_REMOVED lines=10> */
.L_x_69:
[----:B------:R-:W-:Y:S05]  /*38d0*/  BSYNC B1 ;  /* 0x0000000000017941 */ /* 0x000fea0003800000 */
.L_x_68:
        /* <DEDUP_REMOVED lines=9> */
.L_x_71:
[----:B------:R-:W-:Y:S05]  /*3970*/  BSYNC B1 ;  /* 0x0000000000017941 */ /* 0x000fea0003800000 */
.L_x_70:
        /* <DEDUP_REMOVED lines=9> */
.L_x_73:
[----:B------:R-:W-:Y:S05]  /*3a10*/  BSYNC B1 ;  /* 0x0000000000017941 */ /* 0x000fea0003800000 */
.L_x_72:
        /* <DEDUP_REMOVED lines=10> */
.L_x_75:
[----:B------:R-:W-:Y:S05]  /*3ac0*/  BSYNC B1 ;  /* 0x0000000000017941 */ /* 0x000fea0003800000 */
.L_x_74:
        /* <DEDUP_REMOVED lines=10> */
.L_x_77:
[----:B------:R-:W-:Y:S05]  /*3b70*/  BSYNC B1 ;  /* 0x0000000000017941 */ /* 0x000fea0003800000 */
.L_x_76:
        /* <DEDUP_REMOVED lines=9> */
.L_x_79:
[----:B------:R-:W-:Y:S05]  /*3c10*/  BSYNC B1 ;  /* 0x0000000000017941 */ /* 0x000fea0003800000 */
.L_x_78:
        /* <DEDUP_REMOVED lines=9> */
.L_x_81:
[----:B------:R-:W-:Y:S05]  /*3cb0*/  BSYNC B1 ;  /* 0x0000000000017941 */ /* 0x000fea0003800000 */
.L_x_80:
        /* <DEDUP_REMOVED lines=10> */
.L_x_83:
[----:B------:R-:W-:Y:S05]  /*3d60*/  BSYNC B1 ;  /* 0x0000000000017941 */ /* 0x000fea0003800000 */
.L_x_82:
[----:B-----5:R-:W-:Y:S01]  /*3d70*/  LOP3.LUT R7, R24, 0xffffe000, RZ, 0xc0, !PT ;  /* 0xffffe00018077812 */ /* 0x020fe200078ec0ff */
[----:B------:R-:W-:Y:S01]  /*3d80*/  BSSY B1, `(.L_x_84) ;  /* 0x000000b000017945 */ /* 0x000fe20003800000 */
[----:B------:R-:W-:Y:S01]  /*3d90*/  ISETP.GT.AND P1, PT, R6, 0x39, PT ;  /* 0x000000390600780c */ /* 0x000fe20003f24270 */
[----:B------:R-:W-:Y:S02]  /*3da0*/  @P2 IMAD.MOV.U32 R6, RZ, RZ, R8 ;  /* 0x000000ffff062224 */ /* 0x000fe400078e0008 */
[----:B------:R-:W-:Y:S01]  /*3db0*/  FMUL R7, R7, R56 ;  /* 0x0000003807077220 */ /* 0x000fe20000400000 */
[----:B------:R-:W-:-:S03]  /*3dc0*/  ISETP.GT.AND P3, PT, R3, RZ, P1 ;  /* 0x000000ff0300720c */ /* 0x000fc60000f64270 */
[----:B------:R-:W-:Y:S01]  /*3dd0*/  FFMA R15, R52, R19, R7 ;  /* 0x00000013340f7223 */ /* 0x000fe20000000007 */
[----:B------:R-:W-:-:S04]  /*3de0*/  @P2 IMAD.MOV.U32 R7, RZ, RZ, R9 ;  /* 0x000000ffff072224 */ /* 0x000fc800078e0009 */
[----:B------:R-:W-:-:S05]  /*3df0*/  F2FP.TF32.F32.PACK_B R15, R15 ;  /* 0x0000000fff0f723e */ /* 0x000fca00024050ff */
[----:B------:R0:W-:Y:S01]  /*3e00*/  @P2 STG.E desc[UR40][R6.64+0xe0], R15 ;  /* 0x0000e00f06002986 */ /* 0x0001e2000c101928 */
[----:B------:R-:W-:Y:S05]  /*3e10*/  @!P3 BRA `(.L_x_85) ;  /* 0x000000000004b947 */ /* 0x000fea0003800000 */
[----:B------:R0:W5:Y:S02]  /*3e20*/  LDG.E.LTC128B R24, desc[UR40][R4.64+0xe4] ;  /* 0x0000e42804187981 */ /* 0x000164000c1e1920 */
.L_x_85:
[----:B------:R-:W-:Y:S05]  /*3e30*/  BSYNC B1 ;  /* 0x0000000000017941 */ /* 0x000fea0003800000 */
.L_x_84:
[----:B01---5:R-:W-:Y:S01]  /*3e40*/  LOP3.LUT R5, R24, 0xffffe000, RZ, 0xc0, !PT ;  /* 0xffffe00018057812 */ /* 0x023fe200078ec0ff */
        /* <DEDUP_REMOVED lines=8> */
.L_x_87:
[----:B------:R-:W-:Y:S05]  /*3ed0*/  BSYNC B1 ;  /* 0x0000000000017941 */ /* 0x000fea0003800000 */
.L_x_86:
[----:B-----5:R-:W-:Y:S01]  /*3ee0*/  LOP3.LUT R5, R24, 0xffffe000, RZ, 0xc0, !PT ;  /* 0xffffe00018057812 */ /* 0x020fe200078ec0ff */
[----:B------:R-:W-:Y:S01]  /*3ef0*/  @P0 IMAD.MOV.U32 R4, RZ, RZ, R12 ;  /* 0x000000ffff040224 */ /* 0x000fe200078e000c */
[----:B------:R-:W-:Y:S01]  /*3f00*/  ISETP.GT.AND P1, PT, R3, 0x8, P1 ;  /* 0x000000080300780c */ /* 0x000fe20000f24270 */
[----:B------:R-:W-:Y:S02]  /*3f10*/  BSSY B1, `(.L_x_88) ;  /* 0x0000008000017945 */ /* 0x000fe40003800000 */
[----:B------:R-:W-:-:S04]  /*3f20*/  FMUL R5, R5, R56 ;  /* 0x0000003805057220 */ /* 0x000fc80000400000 */
[----:B------:R-:W-:Y:S01]  /*3f30*/  FFMA R7, R54, R19, R5 ;  /* 0x0000001336077223 */ /* 0x000fe20000000005 */
[----:B------:R-:W-:-:S04]  /*3f40*/  @P0 IMAD.MOV.U32 R5, RZ, RZ, R13 ;  /* 0x000000ffff050224 */ /* 0x000fc800078e000d */
[----:B------:R-:W-:-:S05]  /*3f50*/  F2FP.TF32.F32.PACK_B R7, R7 ;  /* 0x00000007ff07723e */ /* 0x000fca00024050ff */
[----:B------:R0:W-:Y:S01]  /*3f60*/  @P0 STG.E desc[UR40][R4.64+0xe0], R7 ;  /* 0x0000e00704000986 */ /* 0x0001e2000c101928 */
[----:B------:R-:W-:Y:S05]  /*3f70*/  @!P1 BRA `(.L_x_89) ;  /* 0x0000000000049947 */ /* 0x000fea0003800000 */
[----:B------:R0:W5:Y:S02]  /*3f80*/  LDG.E.LTC128B R24, desc[UR40][R10.64+0xe4] ;  /* 0x0000e4280a187981 */ /* 0x000164000c1e1920 */
.L_x_89:
[----:B------:R-:W-:Y:S05]  /*3f90*/  BSYNC B1 ;  /* 0x0000000000017941 */ /* 0x000fea0003800000 */
.L_x_88:
[----:B------:R-:W-:Y:S05]  /*3fa0*/  @!P1 BRA `(.L_x_90) ;  /* 0x0000000800909947 */ /* 0x000fea0003800000 */
[----:B-----5:R-:W-:-:S05]  /*3fb0*/  LOP3.LUT R3, R24, 0xffffe000, RZ, 0xc0, !PT ;  /* 0xffffe00018037812 */ /* 0x020fca00078ec0ff */
[----:B0-----:R-:W-:-:S04]  /*3fc0*/  FMUL R4, R3, R56 ;  /* 0x0000003803047220 */ /* 0x001fc80000400000 */
[----:B------:R-:W-:-:S05]  /*3fd0*/  FFMA R55, R55, R19, R4 ;  /* 0x0000001337377223 */ /* 0x000fca0000000004 */
[----:B------:R-:W-:-:S05]  /*3fe0*/  F2FP.TF32.F32.PACK_B R55, R55 ;  /* 0x00000037ff37723e */ /* 0x000fca00024050ff */
[----:B------:R0:W-:Y:S01]  /*3ff0*/  STG.E desc[UR40][R12.64+0xe4], R55 ;  /* 0x0000e4370c007986 */ /* 0x0001e2000c101928 */
[----:B------:R-:W-:Y:S05]  /*4000*/  BRA `(.L_x_90) ;  /* 0x0000000800787947 */ /* 0x000fea0003800000 */
.L_x_29:
[----:B------:R-:W-:Y:S01]  /*4010*/  ISETP.GT.AND P4, PT, R6, 0x1, PT ;  /* 0x000000010600780c */ /* 0x000fe20003f84270 */
[----:B------:R-:W-:Y:S01]  /*4020*/  ULDC.64 UR4, c[0x0][0x5c0] ;  /* 0x0001700000047ab9 */ /* 0x000fe20000000a00 */
[-C--:B------:R-:W-:Y:S01]  /*4030*/  FMUL R7, R24, R19.reuse ;  /* 0x0000001318077220 */ /* 0x080fe20000400000 */
[----:B------:R-:W-:Y:S01]  /*4040*/  LEA R4, P3, R70, UR4, 0x2 ;  /* 0x0000000446047c11 */ /* 0x000fe2000f8610ff */
[-C--:B------:R-:W-:Y:S01]  /*4050*/  FMUL R25, R25, R19.reuse ;  /* 0x0000001319197220 */ /* 0x080fe20000400000 */
[----:B------:R-:W-:Y:S01]  /*4060*/  ISETP.GT.AND P1, PT, R3, RZ, P4 ;  /* 0x000000ff0300720c */ /* 0x000fe20002724270 */
[-C--:B------:R-:W-:Y:S01]  /*4070*/  FMUL R11, R26, R19.reuse ;  /* 0x000000131a0b7220 */ /* 0x080fe20000400000 */
[----:B------:R-:W-:Y:S01]  /*4080*/  LEA.HI.X R5, R70, UR5, R81, 0x2, P3 ;  /* 0x0000000546057c11 */ /* 0x000fe200098f1451 */
[----:B------:R-:W-:Y:S01]  /*4090*/  FMUL R27, R27, R19 ;  /* 0x000000131b1b7220 */ /* 0x000fe20000400000 */
[----:B------:R-:W-:Y:S01]  /*40a0*/  F2FP.TF32.F32.PACK_B R7, R7 ;  /* 0x00000007ff07723e */ /* 0x000fe200024050ff */
[----:B------:R-:W-:Y:S01]  /*40b0*/  FMUL R29, R29, R19 ;  /* 0x000000131d1d7220 */ /* 0x000fe20000400000 */
[----:B------:R-:W-:Y:S01]  /*40c0*/  F2FP.TF32.F32.PACK_B R25, R25 ;  /* 0x00000019ff19723e */ /* 0x000fe200024050ff */
[-C--:B------:R-:W-:Y:S01]  /*40d0*/  FMUL R31, R31, R19.reuse ;  /* 0x000000131f1f7220 */ /* 0x080fe20000400000 */
[C---:B------:R-:W-:Y:S01]  /*40e0*/  SHF.L.U64.HI R9, R57.reuse, 0x2, R58 ;  /* 0x0000000239097819 */ /* 0x040fe2000001023a */
[----:B------:R0:W-:Y:S01]  /*40f0*/  @P2 STG.E desc[UR40][R4.64], R7 ;  /* 0x0000000704002986 */ /* 0x0001e2000c101928 */
[----:B------:R-:W-:Y:S01]  /*4100*/  LEA R8, P3, R57, R4, 0x2 ;  /* 0x0000000439087211 */ /* 0x000fe200078610ff */
[-C--:B------:R-:W-:Y:S01]  /*4110*/  FMUL R13, R32, R19.reuse ;  /* 0x00000013200d7220 */ /* 0x080fe20000400000 */
[C---:B------:R-:W-:Y:S01]  /*4120*/  ISETP.GT.AND P2, PT, R6.reuse, 0x8, PT ;  /* 0x000000080600780c */ /* 0x040fe20003f44270 */
[----:B------:R-:W-:Y:S01]  /*4130*/  @P1 STG.E desc[UR40][R4.64+0x4], R25 ;  /* 0x0000041904001986 */ /* 0x000fe2000c101928 */
[----:B------:R-:W-:Y:S01]  /*4140*/  ISETP.GT.AND P1, PT, R6, 0x9, PT ;  /* 0x000000090600780c */ /* 0x000fe20003f24270 */
[----:B------:R-:W-:Y:S01]  /*4150*/  IMAD.X R9, R9, 0x1, R5, P3 ;  /* 0x0000000109097824 */ /* 0x000fe200018e0605 */
[----:B------:R-:W-:Y:S01]  /*4160*/  ISETP.GT.AND P0, PT, R3, 0x8, P0 ;  /* 0x000000080300780c */ /* 0x000fe20000704270 */
[-C--:B------:R-:W-:Y:S01]  /*4170*/  FMUL R33, R33, R19.reuse ;  /* 0x0000001321217220 */ /* 0x080fe20000400000 */
[----:B------:R-:W-:Y:S01]  /*4180*/  ISETP.GT.AND P4, PT, R3, 0x8, P4 ;  /* 0x000000080300780c */ /* 0x000fe20002784270 */
[-C--:B------:R-:W-:Y:S01]  /*4190*/  FMUL R35, R35, R19.reuse ;  /* 0x0000001323237220 */ /* 0x080fe20000400000 */
[C---:B------:R-:W-:Y:S01]  /*41a0*/  ISETP.GT.AND P5, PT, R3.reuse, RZ, P2 ;  /* 0x000000ff0300720c */ /* 0x040fe200017a4270 */
[-C--:B0-----:R-:W-:Y:S01]  /*41b0*/  FMUL R7, R28, R19.reuse ;  /* 0x000000131c077220 */ /* 0x081fe20000400000 */
[----:B------:R-:W-:Y:S01]  /*41c0*/  ISETP.GT.AND P3, PT, R3, RZ, P1 ;  /* 0x000000ff0300720c */ /* 0x000fe20000f64270 */
[----:B------:R-:W-:Y:S01]  /*41d0*/  FMUL R37, R37, R19 ;  /* 0x0000001325257220 */ /* 0x000fe20000400000 */
[----:B------:R-:W-:Y:S01]  /*41e0*/  F2FP.TF32.F32.PACK_B R11, R11 ;  /* 0x0000000bff0b723e */ /* 0x000fe200024050ff */
[----:B------:R-:W-:Y:S01]  /*41f0*/  FMUL R39, R39, R19 ;  /* 0x0000001327277220 */ /* 0x000fe20000400000 */
[----:B------:R-:W-:Y:S01]  /*4200*/  F2FP.TF32.F32.PACK_B R27, R27 ;  /* 0x0000001bff1b723e */ /* 0x000fe200024050ff */
[----:B------:R-:W-:Y:S01]  /*4210*/  FMUL R41, R41, R19 ;  /* 0x0000001329297220 */ /* 0x000fe20000400000 */
[----:B------:R-:W-:Y:S01]  /*4220*/  F2FP.TF32.F32.PACK_B R7, R7 ;  /* 0x00000007ff07723e */ /* 0x000fe200024050ff */
[----:B------:R0:W-:Y:S01]  /*4230*/  @P0 STG.E desc[UR40][R8.64], R11 ;  /* 0x0000000b08000986 */ /* 0x0001e2000c101928 */
[----:B------:R-:W-:Y:S01]  /*4240*/  F2FP.TF32.F32.PACK_B R29, R29 ;  /* 0x0000001dff1d723e */ /* 0x000fe200024050ff */
[-C--:B------:R-:W-:Y:S01]  /*4250*/  FMUL R43, R43, R19.reuse ;  /* 0x000000132b2b7220 */ /* 0x080fe20000400000 */
[C---:B------:R-:W-:Y:S01]  /*4260*/  ISETP.GT.AND P0, PT, R6.reuse, 0x10, PT ;  /* 0x000000100600780c */ /* 0x040fe20003f04270 */
[----:B------:R-:W-:Y:S01]  /*4270*/  @P4 STG.E desc[UR40][R8.64+0x4], R27 ;  /* 0x0000041b08004986 */ /* 0x000fe2000c101928 */
[----:B------:R-:W-:Y:S01]  /*4280*/  ISETP.GT.AND P2, PT, R3, 0x8, P2 ;  /* 0x000000080300780c */ /* 0x000fe20001744270 */
[-C--:B------:R-:W-:Y:S01]  /*4290*/  FMUL R45, R45, R19.reuse ;  /* 0x000000132d2d7220 */ /* 0x080fe20000400000 */
[C---:B------:R-:W-:Y:S01]  /*42a0*/  ISETP.GT.AND P1, PT, R3.reuse, 0x8, P1 ;  /* 0x000000080300780c */ /* 0x040fe20000f24270 */
[----:B------:R1:W-:Y:S01]  /*42b0*/  @P5 STG.E desc[UR40][R4.64+0x20], R7 ;  /* 0x0000200704005986 */ /* 0x0003e2000c101928 */
[----:B------:R-:W-:Y:S01]  /*42c0*/  ISETP.GT.AND P5, PT, R3, RZ, P0 ;  /* 0x000000ff0300720c */ /* 0x000fe200007a4270 */
[----:B------:R-:W-:Y:S01]  /*42d0*/  FMUL R47, R47, R19 ;  /* 0x000000132f2f7220 */ /* 0x000fe20000400000 */
[----:B------:R-:W-:Y:S01]  /*42e0*/  F2FP.TF32.F32.PACK_B R31, R31 ;  /* 0x0000001fff1f723e */ /* 0x000fe200024050ff */
[----:B------:R-:W-:Y:S01]  /*42f0*/  @P3 STG.E desc[UR40][R4.64+0x24], R29 ;  /* 0x0000241d04003986 */ /* 0x000fe2000c101928 */
[----:B------:R-:W-:Y:S01]  /*4300*/  ISETP.GT.AND P3, PT, R6, 0x11, PT ;  /* 0x000000110600780c */ /* 0x000fe20003f64270 */
[----:B0-----:R-:W-:Y:S01]  /*4310*/  FMUL R11, R30, R19 ;  /* 0x000000131e0b7220 */ /* 0x001fe20000400000 */
[----:B------:R-:W-:Y:S01]  /*4320*/  F2FP.TF32.F32.PACK_B R13, R13 ;  /* 0x0000000dff0d723e */ /* 0x000fe200024050ff */
[-C--:B------:R-:W-:Y:S01]  /*4330*/  FMUL R49, R49, R19.reuse ;  /* 0x0000001331317220 */ /* 0x080fe20000400000 */
[----:B------:R-:W-:Y:S01]  /*4340*/  ISETP.GT.AND P4, PT, R3, RZ, P3 ;  /* 0x000000ff0300720c */ /* 0x000fe20001f84270 */
[----:B------:R-:W-:Y:S01]  /*4350*/  FMUL R15, R50, R19 ;  /* 0x00000013320f7220 */ /* 0x000fe20000400000 */
[----:B------:R-:W-:Y:S01]  /*4360*/  F2FP.TF32.F32.PACK_B R11, R11 ;  /* 0x0000000bff0b723e */ /* 0x000fe200024050ff */
[----:B-1----:R-:W-:Y:S01]  /*4370*/  FMUL R7, R34, R19 ;  /* 0x0000001322077220 */ /* 0x002fe20000400000 */
[----:B------:R-:W-:Y:S01]  /*4380*/  F2FP.TF32.F32.PACK_B R33, R33 ;  /* 0x00000021ff21723e */ /* 0x000fe200024050ff */
[-C--:B------:R-:W-:Y:S01]  /*4390*/  FMUL R51, R51, R19.reuse ;  /* 0x0000001333337220 */ /* 0x080fe20000400000 */
[----:B------:R-:W-:Y:S01]  /*43a0*/  ISETP.GT.AND P0, PT, R3, 0x8, P0 ;  /* 0x000000080300780c */ /* 0x000fe20000704270 */
[----:B------:R0:W-:Y:S01]  /*43b0*/  @P2 STG.E desc[UR40][R8.64+0x20], R11 ;  /* 0x0000200b08002986 */ /* 0x0001e2000c101928 */
[----:B------:R-:W-:Y:S01]  /*43c0*/  ISETP.GT.AND P2, PT, R6, 0x19, PT ;  /* 0x000000190600780c */ /* 0x000fe20003f44270 */
[----:B------:R-:W-:Y:S01]  /*43d0*/  FMUL R21, R52, R19 ;  /* 0x0000001334157220 */ /* 0x000fe20000400000 */
[----:B------:R-:W-:Y:S01]  /*43e0*/  F2FP.TF32.F32.PACK_B R7, R7 ;  /* 0x00000007ff07723e */ /* 0x000fe200024050ff */
[----:B------:R-:W-:Y:S01]  /*43f0*/  @P1 STG.E desc[UR40][R8.64+0x24], R31 ;  /* 0x0000241f08001986 */ /* 0x000fe2000c101928 */
[----:B------:R-:W-:Y:S01]  /*4400*/  ISETP.GT.AND P1, PT, R6, 0x18, PT ;  /* 0x000000180600780c */ /* 0x000fe20003f24270 */
[----:B------:R-:W-:Y:S01]  /*4410*/  FMUL R53, R53, R19 ;  /* 0x0000001335357220 */ /* 0x000fe20000400000 */
[----:B------:R-:W-:Y:S01]  /*4420*/  F2FP.TF32.F32.PACK_B R35, R35 ;  /* 0x00000023ff23723e */ /* 0x000fe200024050ff */
[----:B------:R1:W-:Y:S01]  /*4430*/  @P5 STG.E desc[UR40][R4.64+0x40], R13 ;  /* 0x0000400d04005986 */ /* 0x0003e2000c101928 */
[----:B------:R-:W-:Y:S01]  /*4440*/  ISETP.GT.AND P5, PT, R3, RZ, P1 ;  /* 0x000000ff0300720c */ /* 0x000fe20000fa4270 */
[----:B------:R-:W-:Y:S01]  /*4450*/  FMUL R55, R55, R19 ;  /* 0x0000001337377220 */ /* 0x000fe20000400000 */
[----:B------:R-:W-:Y:S01]  /*4460*/  F2FP.TF32.F32.PACK_B R37, R37 ;  /* 0x00000025ff25723e */ /* 0x000fe200024050ff */
[----:B------:R-:W-:Y:S01]  /*4470*/  @P4 STG.E desc[UR40][R4.64+0x44], R33 ;  /* 0x0000442104004986 */ /* 0x000fe2000c101928 */
[C---:B------:R-:W-:Y:S01]  /*4480*/  ISETP.GT.AND P4, PT, R3.reuse, 0x8, P3 ;  /* 0x000000080300780c */ /* 0x040fe20001f84270 */
[----:B0-----:R-:W-:Y:S01]  /*4490*/  FMUL R11, R36, R19 ;  /* 0x00000013240b7220 */ /* 0x001fe20000400000 */
[----:B------:R-:W-:Y:S01]  /*44a0*/  ISETP.GT.AND P3, PT, R3, RZ, P2 ;  /* 0x000000ff0300720c */ /* 0x000fe20001764270 */
[----:B------:R0:W-:Y:S01]  /*44b0*/  @P0 STG.E desc[UR40][R8.64+0x40], R7 ;  /* 0x0000400708000986 */ /* 0x0001e2000c101928 */
[----:B------:R-:W-:-:S02]  /*44c0*/  ISETP.GT.AND P0, PT, R6, 0x20, PT ;  /* 0x000000200600780c */ /* 0x000fc40003f04270 */
[----:B------:R-:W-:Y:S01]  /*44d0*/  F2FP.TF32.F32.PACK_B R11, R11 ;  /* 0x0000000bff0b723e */ /* 0x000fe200024050ff */
[----:B-1----:R-:W-:Y:S01]  /*44e0*/  FMUL R13, R40, R19 ;  /* 0x00000013280d7220 */ /* 0x002fe20000400000 */
[C---:B------:R-:W-:Y:S02]  /*44f0*/  ISETP.GT.AND P1, PT, R3.reuse, 0x8, P1 ;  /* 0x000000080300780c */ /* 0x040fe40000f24270 */
[----:B------:R-:W-:Y:S02]  /*4500*/  F2FP.TF32.F32.PACK_B R39, R39 ;  /* 0x00000027ff27723e */ /* 0x000fe400024050ff */
[----:B------:R-:W-:Y:S01]  /*4510*/  F2FP.TF32.F32.PACK_B R13, R13 ;  /* 0x0000000dff0d723e */ /* 0x000fe200024050ff */
[----:B------:R-:W-:Y:S01]  /*4520*/  @P4 STG.E desc[UR40][R8.64+0x44], R35 ;  /* 0x0000442308004986 */ /* 0x000fe2000c101928 */
[C---:B------:R-:W-:Y:S01]  /*4530*/  ISETP.GT.AND P4, PT, R3.reuse, 0x8, P2 ;  /* 0x000000080300780c */ /* 0x040fe20001784270 */
[----:B0-----:R-:W-:Y:S01]  /*4540*/  FMUL R7, R38, R19 ;  /* 0x0000001326077220 */ /* 0x001fe20000400000 */
[----:B------:R-:W-:Y:S01]  /*4550*/  ISETP.GT.AND P2, PT, R6, 0x21, PT ;  /* 0x000000210600780c */ /* 0x000fe20003f44270 */
[----:B------:R0:W-:Y:S01]  /*4560*/  @P5 STG.E desc[UR40][R4.64+0x60], R11 ;  /* 0x0000600b04005986 */ /* 0x0001e2000c101928 */
[----:B------:R-:W-:-:S02]  /*4570*/  ISETP.GT.AND P5, PT, R3, RZ, P0 ;  /* 0x000000ff0300720c */ /* 0x000fc400007a4270 */
[----:B------:R-:W-:Y:S01]  /*4580*/  F2FP.TF32.F32.PACK_B R7, R7 ;  /* 0x00000007ff07723e */ /* 0x000fe200024050ff */
[----:B------:R-:W-:Y:S01]  /*4590*/  @P3 STG.E desc[UR40][R4.64+0x64], R37 ;  /* 0x0000642504003986 */ /* 0x000fe2000c101928 */
[C---:B------:R-:W-:Y:S02]  /*45a0*/  ISETP.GT.AND P3, PT, R3.reuse, RZ, P2 ;  /* 0x000000ff0300720c */ /* 0x040fe40001764270 */
[----:B------:R-:W-:Y:S01]  /*45b0*/  F2FP.TF32.F32.PACK_B R41, R41 ;  /* 0x00000029ff29723e */ /* 0x000fe200024050ff */
[----:B------:R1:W-:Y:S01]  /*45c0*/  @P1 STG.E desc[UR40][R8.64+0x60], R7 ;  /* 0x0000600708001986 */ /* 0x0003e2000c101928 */
[----:B------:R-:W-:Y:S02]  /*45d0*/  ISETP.GT.AND P0, PT, R3, 0x8, P0 ;  /* 0x000000080300780c */ /* 0x000fe40000704270 */
[----:B------:R-:W-:Y:S01]  /*45e0*/  F2FP.TF32.F32.PACK_B R43, R43 ;  /* 0x0000002bff2b723e */ /* 0x000fe200024050ff */
[----:B------:R-:W-:Y:S01]  /*45f0*/  @P4 STG.E desc[UR40][R8.64+0x64], R39 ;  /* 0x0000642708004986 */ /* 0x000fe2000c101928 */
[----:B------:R-:W-:Y:S01]  /*4600*/  ISETP.GT.AND P4, PT, R6, 0x28, PT ;  /* 0x000000280600780c */ /* 0x000fe20003f84270 */
[----:B0-----:R-:W-:Y:S01]  /*4610*/  FMUL R11, R44, R19 ;  /* 0x000000132c0b7220 */ /* 0x001fe20000400000 */
[----:B------:R-:W-:Y:S01]  /*4620*/  F2FP.TF32.F32.PACK_B R45, R45 ;  /* 0x0000002dff2d723e */ /* 0x000fe200024050ff */
[----:B------:R0:W-:Y:S01]  /*4630*/  @P5 STG.E desc[UR40][R4.64+0x80], R13 ;  /* 0x0000800d04005986 */ /* 0x0001e2000c101928 */
[----:B------:R-:W-:-:S02]  /*4640*/  ISETP.GT.AND P5, PT, R6, 0x29, PT ;  /* 0x000000290600780c */ /* 0x000fc40003fa4270 */
[----:B------:R-:W-:Y:S01]  /*4650*/  F2FP.TF32.F32.PACK_B R11, R11 ;  /* 0x0000000bff0b723e */ /* 0x000fe200024050ff */
[----:B------:R-:W-:Y:S01]  /*4660*/  @P3 STG.E desc[UR40][R4.64+0x84], R41 ;  /* 0x0000842904003986 */ /* 0x000fe2000c101928 */
[C---:B------:R-:W-:Y:S01]  /*4670*/  ISETP.GT.AND P3, PT, R3.reuse, 0x8, P2 ;  /* 0x000000080300780c */ /* 0x040fe20001764270 */
[-C--:B-1----:R-:W-:Y:S01]  /*4680*/  FMUL R7, R42, R19.reuse ;  /* 0x000000132a077220 */ /* 0x082fe20000400000 */
[C---:B------:R-:W-:Y:S02]  /*4690*/  ISETP.GT.AND P2, PT, R3.reuse, RZ, P4 ;  /* 0x000000ff0300720c */ /* 0x040fe40002744270 */
[C---:B------:R-:W-:Y:S02]  /*46a0*/  ISETP.GT.AND P1, PT, R3.reuse, RZ, P5 ;  /* 0x000000ff0300720c */ /* 0x040fe40002f24270 */
[----:B------:R-:W-:Y:S01]  /*46b0*/  ISETP.GT.AND P4, PT, R3, 0x8, P4 ;  /* 0x000000080300780c */ /* 0x000fe20002784270 */
[----:B0-----:R-:W-:Y:S01]  /*46c0*/  FMUL R13, R46, R19 ;  /* 0x000000132e0d7220 */ /* 0x001fe20000400000 */
[----:B------:R-:W-:-:S02]  /*46d0*/  F2FP.TF32.F32.PACK_B R7, R7 ;  /* 0x00000007ff07723e */ /* 0x000fc400024050ff */
[----:B------:R-:W-:Y:S02]  /*46e0*/  ISETP.GT.AND P5, PT, R3, 0x8, P5 ;  /* 0x000000080300780c */ /* 0x000fe40002fa4270 */
[----:B------:R-:W-:Y:S01]  /*46f0*/  F2FP.TF32.F32.PACK_B R13, R13 ;  /* 0x0000000dff0d723e */ /* 0x000fe200024050ff */
[----:B------:R0:W-:Y:S01]  /*4700*/  @P0 STG.E desc[UR40][R8.64+0x80], R7 ;  /* 0x0000800708000986 */ /* 0x0001e2000c101928 */
[C---:B------:R-:W-:Y:S02]  /*4710*/  ISETP.GT.AND P0, PT, R6.reuse, 0x39, PT ;  /* 0x000000390600780c */ /* 0x040fe40003f04270 */
[----:B------:R-:W-:Y:S01]  /*4720*/  F2FP.TF32.F32.PACK_B R47, R47 ;  /* 0x0000002fff2f723e */ /* 0x000fe200024050ff */
[----:B------:R-:W-:Y:S01]  /*4730*/  @P3 STG.E desc[UR40][R8.64+0x84], R43 ;  /* 0x0000842b08003986 */ /* 0x000fe2000c101928 */
[C---:B------:R-:W-:Y:S02]  /*4740*/  ISETP.GT.AND P3, PT, R6.reuse, 0x30, PT ;  /* 0x000000300600780c */ /* 0x040fe40003f64270 */
[----:B------:R-:W-:Y:S01]  /*4750*/  F2FP.TF32.F32.PACK_B R49, R49 ;  /* 0x00000031ff31723e */ /* 0x000fe200024050ff */
[----:B------:R1:W-:Y:S01]  /*4760*/  @P2 STG.E desc[UR40][R4.64+0xa0], R11 ;  /* 0x0000a00b04002986 */ /* 0x0003e2000c101928 */
[----:B------:R-:W-:-:S02]  /*4770*/  ISETP.GT.AND P2, PT, R6, 0x31, PT ;  /* 0x000000310600780c */ /* 0x000fc40003f44270 */
[----:B------:R-:W-:Y:S01]  /*4780*/  F2FP.TF32.F32.PACK_B R15, R15 ;  /* 0x0000000fff0f723e */ /* 0x000fe200024050ff */
[----:B------:R-:W-:Y:S01]  /*4790*/  @P1 STG.E desc[UR40][R4.64+0xa4], R45 ;  /* 0x0000a42d04001986 */ /* 0x000fe2000c101928 */
[----:B------:R-:W-:Y:S01]  /*47a0*/  ISETP.GT.AND P1, PT, R6, 0x38, PT ;  /* 0x000000380600780c */ /* 0x000fe20003f24270 */
[----:B------:R-:W-:Y:S01]  /*47b0*/  @P4 IMAD.MOV.U32 R6, RZ, RZ, R8 ;  /* 0x000000ffff064224 */ /* 0x000fe200078e0008 */
[----:B------:R-:W-:Y:S01]  /*47c0*/  F2FP.TF32.F32.PACK_B R51, R51 ;  /* 0x00000033ff33723e */ /* 0x000fe200024050ff */
[----:B0-----:R-:W-:Y:S01]  /*47d0*/  @P4 IMAD.MOV.U32 R7, RZ, RZ, R9 ;  /* 0x000000ffff074224 */ /* 0x001fe200078e0009 */
[----:B------:R-:W-:Y:S02]  /*47e0*/  F2FP.TF32.F32.PACK_B R21, R21 ;  /* 0x00000015ff15723e */ /* 0x000fe400024050ff */
[----:B------:R-:W-:Y:S01]  /*47f0*/  F2FP.TF32.F32.PACK_B R53, R53 ;  /* 0x00000035ff35723e */ /* 0x000fe200024050ff */
[----:B-1----:R-:W-:Y:S01]  /*4800*/  FMUL R11, R48, R19 ;  /* 0x00000013300b7220 */ /* 0x002fe20000400000 */
[----:B------:R0:W-:Y:S01]  /*4810*/  @P4 STG.E desc[UR40][R6.64+0xa0], R13 ;  /* 0x0000a00d06004986 */ /* 0x0001e2000c101928 */
[----:B------:R-:W-:-:S02]  /*4820*/  ISETP.GT.AND P4, PT, R3, RZ, P3 ;  /* 0x000000ff0300720c */ /* 0x000fc40001f84270 */
[----:B------:R-:W-:Y:S02]  /*4830*/  ISETP.GT.AND P3, PT, R3, 0x8, P3 ;  /* 0x000000080300780c */ /* 0x000fe40001f64270 */
[----:B------:R-:W-:Y:S02]  /*4840*/  F2FP.TF32.F32.PACK_B R11, R11 ;  /* 0x0000000bff0b723e */ /* 0x000fe400024050ff */
[----:B------:R-:W-:Y:S01]  /*4850*/  F2FP.TF32.F32.PACK_B R55, R55 ;  /* 0x00000037ff37723e */ /* 0x000fe200024050ff */
[----:B0-----:R-:W-:Y:S02]  /*4860*/  @P5 IMAD.MOV.U32 R6, RZ, RZ, R8 ;  /* 0x000000ffff065224 */ /* 0x001fe400078e0008 */
[----:B------:R-:W-:Y:S01]  /*4870*/  FMUL R13, R54, R19 ;  /* 0x00000013360d7220 */ /* 0x000fe20000400000 */
[----:B------:R-:W-:-:S04]  /*4880*/  @P5 IMAD.MOV.U32 R7, RZ, RZ, R9 ;  /* 0x000000ffff075224 */ /* 0x000fc800078e0009 */
[----:B------:R-:W-:Y:S01]  /*4890*/  F2FP.TF32.F32.PACK_B R13, R13 ;  /* 0x0000000dff0d723e */ /* 0x000fe200024050ff */
[----:B------:R0:W-:Y:S01]  /*48a0*/  @P5 STG.E desc[UR40][R6.64+0xa4], R47 ;  /* 0x0000a42f06005986 */ /* 0x0001e2000c101928 */
[C---:B------:R-:W-:Y:S02]  /*48b0*/  ISETP.GT.AND P5, PT, R3.reuse, RZ, P2 ;  /* 0x000000ff0300720c */ /* 0x040fe400017a4270 */
[C---:B------:R-:W-:Y:S01]  /*48c0*/  ISETP.GT.AND P2, PT, R3.reuse, 0x8, P2 ;  /* 0x000000080300780c */ /* 0x040fe20001744270 */
[----:B------:R-:W-:Y:S01]  /*48d0*/  @P4 STG.E desc[UR40][R4.64+0xc0], R11 ;  /* 0x0000c00b04004986 */ /* 0x000fe2000c101928 */
[C---:B------:R-:W-:Y:S02]  /*48e0*/  ISETP.GT.AND P4, PT, R3.reuse, RZ, P1 ;  /* 0x000000ff0300720c */ /* 0x040fe40000f84270 */
[----:B------:R-:W-:Y:S01]  /*48f0*/  ISETP.GT.AND P1, PT, R3, 0x8, P1 ;  /* 0x000000080300780c */ /* 0x000fe20000f24270 */
[----:B0-----:R-:W-:-:S06]  /*4900*/  @P3 IMAD.MOV.U32 R6, RZ, RZ, R8 ;  /* 0x000000ffff063224 */ /* 0x001fcc00078e0008 */
[----:B------:R-:W-:Y:S01]  /*4910*/  @P5 STG.E desc[UR40][R4.64+0xc4], R49 ;  /* 0x0000c43104005986 */ /* 0x000fe2000c101928 */
[C---:B------:R-:W-:Y:S01]  /*4920*/  ISETP.GT.AND P5, PT, R3.reuse, RZ, P0 ;  /* 0x000000ff0300720c */ /* 0x040fe200007a4270 */
[----:B------:R-:W-:Y:S01]  /*4930*/  @P3 IMAD.MOV.U32 R7, RZ, RZ, R9 ;  /* 0x000000ffff073224 */ /* 0x000fe200078e0009 */
[----:B------:R-:W-:-:S04]  /*4940*/  ISETP.GT.AND P0, PT, R3, 0x8, P0 ;  /* 0x000000080300780c */ /* 0x000fc80000704270 */
[----:B------:R0:W-:Y:S02]  /*4950*/  @P3 STG.E desc[UR40][R6.64+0xc0], R15 ;  /* 0x0000c00f06003986 */ /* 0x0001e4000c101928 */
[----:B0-----:R-:W-:Y:S02]  /*4960*/  @P2 IMAD.MOV.U32 R6, RZ, RZ, R8 ;  /* 0x000000ffff062224 */ /* 0x001fe400078e0008 */
[----:B------:R-:W-:-:S05]  /*4970*/  @P2 IMAD.MOV.U32 R7, RZ, RZ, R9 ;  /* 0x000000ffff072224 */ /* 0x000fca00078e0009 */
[----:B------:R-:W-:Y:S04]  /*4980*/  @P2 STG.E desc[UR40][R6.64+0xc4], R51 ;  /* 0x0000c43306002986 */ /* 0x000fe8000c101928 */
[----:B------:R-:W-:Y:S04]  /*4990*/  @P4 STG.E desc[UR40][R4.64+0xe0], R21 ;  /* 0x0000e01504004986 */ /* 0x000fe8000c101928 */
[----:B------:R0:W-:Y:S02]  /*49a0*/  @P5 STG.E desc[UR40][R4.64+0xe4], R53 ;  /* 0x0000e43504005986 */ /* 0x0001e4000c101928 */
[----:B0-----:R-:W-:-:S02]  /*49b0*/  @P1 IMAD.MOV.U32 R4, RZ, RZ, R8 ;  /* 0x000000ffff041224 */ /* 0x001fc400078e0008 */
[----:B------:R-:W-:-:S05]  /*49c0*/  @P1 IMAD.MOV.U32 R5, RZ, RZ, R9 ;  /* 0x000000ffff051224 */ /* 0x000fca00078e0009 */
[----:B------:R0:W-:Y:S04]  /*49d0*/  @P1 STG.E desc[UR40][R4.64+0xe0], R13 ;  /* 0x0000e00d04001986 */ /* 0x0001e8000c101928 */
[----:B------:R0:W-:Y:S02]  /*49e0*/  @P0 STG.E desc[UR40][R8.64+0xe4], R55 ;  /* 0x0000e43708000986 */ /* 0x0001e4000c101928 */
.L_x_90:
[----:B------:R-:W-:Y:S05]  /*49f0*/  BSYNC B0 ;  /* 0x0000000000007941 */ /* 0x000fea0003800000 */
.L_x_28:
[----:B------:R-:W-:Y:S01]  /*4a00*/  IADD3 R16, P0, R16, UR38, RZ ;  /* 0x0000002610107c10 */ /* 0x000fe2000ff1e0ff */
[----:B------:R-:W-:Y:S01]  /*4a10*/  ULDC.64 UR4, c[0x0][0x650] ;  /* 0x0001940000047ab9 */ /* 0x000fe20000000a00 */
[----:B------:R-:W-:Y:S01]  /*4a20*/  PRMT R3, RZ, 0x7610, R3 ;  /* 0x00007610ff037816 */ /* 0x000fe20000000003 */
[----:B------:R-:W-:Y:S01]  /*4a30*/  IMAD.MOV.U32 R68, RZ, RZ, -0x1 ;  /* 0xffffffffff447424 */ /* 0x000fe200078e00ff */
[----:B------:R-:W-:Y:S01]  /*4a40*/  IADD3.X R17, R17, UR37, RZ, P0, !PT ;  /* 0x0000002511117c10 */ /* 0x000fe200087fe4ff */
[----:B--2---:R-:W-:Y:S01]  /*4a50*/  IMAD.MOV.U32 R67, RZ, RZ, -0x1 ;  /* 0xffffffffff437424 */ /* 0x004fe200078e00ff */
[----:B------:R-:W-:-:S04]  /*4a60*/  ISETP.GE.U32.AND P0, PT, R16, UR4, PT ;  /* 0x0000000410007c0c */ /* 0x000fc8000bf06070 */
[----:B------:R-:W-:-:S13]  /*4a70*/  ISETP.GE.U32.AND.EX P0, PT, R17, UR5, PT, P0 ;  /* 0x0000000511007c0c */ /* 0x000fda000bf06100 */
[----:B------:R-:W-:Y:S05]  /*4a80*/  @P0 BRA `(.L_x_91) ;  /* 0x00000004004c0947 */ /* 0x000fea0003800000 */
[----:B01-3--:R-:W0:Y:S01]  /*4a90*/  LDC.64 R10, c[0x0][0x628] ;  /* 0x00018a00ff0a7b82 */ /* 0x00be220000000a00 */
[----:B----4-:R-:W1:Y:S01]  /*4aa0*/  S2R R12, SR_CTAID.X ;  /* 0x00000000000c7919 */ /* 0x010e620000002500 */
[----:B------:R-:W-:Y:S02]  /*4ab0*/  IMAD.MOV.U32 R8, RZ, RZ, R16 ;  /* 0x000000ffff087224 */ /* 0x000fe400078e0010 */
[----:B------:R-:W-:Y:S01]  /*4ac0*/  IMAD.MOV.U32 R9, RZ, RZ, R17 ;  /* 0x000000ffff097224 */ /* 0x000fe200078e0011 */
[----:B------:R-:W2:Y:S03]  /*4ad0*/  S2R R20, SR_CTAID.Y ;  /* 0x0000000000147919 */ /* 0x000ea60000002600 */
[----:B------:R-:W3:Y:S08]  /*4ae0*/  LDC R0, c[0x0][0x630] ;  /* 0x00018c00ff007b82 */ /* 0x000ef00000000800 */
[----:B------:R-:W4:Y:S01]  /*4af0*/  LDC.64 R14, c[0x0][0x620] ;  /* 0x00018800ff0e7b82 */ /* 0x000f220000000a00 */
[----:B0-----:R-:W-:-:S04]  /*4b00*/  ISETP.NE.U32.AND P0, PT, R10, RZ, PT ;  /* 0x000000ff0a00720c */ /* 0x001fc80003f05070 */
[----:B------:R-:W-:-:S13]  /*4b10*/  ISETP.NE.AND.EX P0, PT, R11, RZ, PT, P0 ;  /* 0x000000ff0b00720c */ /* 0x000fda0003f05300 */
[----:B-1234-:R-:W-:Y:S05]  /*4b20*/  @!P0 BRA `(.L_x_92) ;  /* 0x0000000000288947 */ /* 0x01efea0003800000 */
        /* <DEDUP_REMOVED lines=10> */
.L_x_92:
[-CC-:B------:R-:W-:Y:S01]  /*4bd0*/  SHF.R.U64 R67, R8, R0.reuse, R9.reuse ;  /* 0x0000000008437219 */ /* 0x180fe20000001209 */
[----:B------:R-:W0:Y:S01]  /*4be0*/  LDC.64 R26, c[0x0][0x640] ;  /* 0x00019000ff1a7b82 */ /* 0x000e220000000a00 */
[----:B------:R-:W-:Y:S01]  /*4bf0*/  SHF.R.U32.HI R0, RZ, R0, R9 ;  /* 0x00000000ff007219 */ /* 0x000fe20000011609 */
[----:B------:R-:W-:Y:S01]  /*4c00*/  ULDC UR4, c[0x0][0x150] ;  /* 0x0000540000047ab9 */ /* 0x000fe20000000800 */
[----:B------:R-:W-:Y:S02]  /*4c10*/  IADD3 R3, P0, RZ, -R67, RZ ;  /* 0x80000043ff037210 */ /* 0x000fe40007f1e0ff */
[----:B------:R-:W-:-:S03]  /*4c20*/  I2FP.F32.U32 R7, R12 ;  /* 0x0000000c00077245 */ /* 0x000fc60000201000 */
[----:B------:R-:W1:Y:S01]  /*4c30*/  LDC R6, c[0x0][0x618] ;  /* 0x00018600ff067b82 */ /* 0x000e620000000800 */
[----:B------:R-:W-:Y:S02]  /*4c40*/  IMAD.X R5, RZ, RZ, ~R0, P0 ;  /* 0x000000ffff057224 */ /* 0x000fe400000e0e00 */
[----:B------:R-:W-:Y:S01]  /*4c50*/  FMUL R7, R7, UR4 ;  /* 0x0000000407077c20 */ /* 0x000fe20008400000 */
[----:B------:R-:W-:Y:S01]  /*4c60*/  ULDC UR4, c[0x0][0x154] ;  /* 0x0000550000047ab9 */ /* 0x000fe20000000800 */
[-C--:B------:R-:W-:Y:S02]  /*4c70*/  IMAD R0, R5, R14.reuse, RZ ;  /* 0x0000000e05007224 */ /* 0x080fe400078e02ff */
[C---:B------:R-:W-:Y:S01]  /*4c80*/  IMAD.WIDE.U32 R4, R3.reuse, R14, R16 ;  /* 0x0000000e03047225 */ /* 0x040fe200078e0010 */
[----:B------:R-:W2:Y:S01]  /*4c90*/  LDC R8, c[0x0][0x608] ;  /* 0x00018200ff087b82 */ /* 0x000ea20000000800 */
[----:B------:R-:W3:Y:S02]  /*4ca0*/  F2I.U32.TRUNC.NTZ R7, R7 ;  /* 0x0000000700077305 */ /* 0x000ee4000020f000 */
[----:B------:R-:W-:Y:S01]  /*4cb0*/  IMAD R3, R3, R15, R0 ;  /* 0x0000000f03037224 */ /* 0x000fe200078e0200 */
[----:B------:R-:W-:-:S03]  /*4cc0*/  I2FP.F32.U32 R0, R20 ;  /* 0x0000001400007245 */ /* 0x000fc60000201000 */
[----:B------:R-:W-:Y:S01]  /*4cd0*/  IMAD.IADD R3, R5, 0x1, R3 ;  /* 0x0000000105037824 */ /* 0x000fe200078e0203 */
[----:B------:R-:W4:Y:S01]  /*4ce0*/  LDC R11, c[0x0][0x658] ;  /* 0x00019600ff0b7b82 */ /* 0x000f220000000800 */
[----:B0-----:R-:W-:-:S04]  /*4cf0*/  ISETP.NE.U32.AND P0, PT, R26, RZ, PT ;  /* 0x000000ff1a00720c */ /* 0x001fc80003f05070 */
[----:B------:R-:W-:-:S03]  /*4d00*/  ISETP.NE.AND.EX P0, PT, R27, RZ, PT, P0 ;  /* 0x000000ff1b00720c */ /* 0x000fc60003f05300 */
[----:B------:R-:W0:Y:S01]  /*4d10*/  LDC R9, c[0x0][0x144] ;  /* 0x00005100ff097b82 */ /* 0x000e220000000800 */
[-C--:B-1----:R-:W-:Y:S01]  /*4d20*/  SHF.R.U64 R10, R4, R6.reuse, R3 ;  /* 0x00000006040a7219 */ /* 0x082fe20000001203 */
[----:B---3--:R-:W-:Y:S01]  /*4d30*/  IMAD.MOV R7, RZ, RZ, -R7 ;  /* 0x000000ffff077224 */ /* 0x008fe200078e0a07 */
[----:B------:R-:W-:Y:S01]  /*4d40*/  SHF.R.U32.HI R3, RZ, R6, R3 ;  /* 0x00000006ff037219 */ /* 0x000fe20000011603 */
[----:B------:R-:W-:-:S04]  /*4d50*/  FMUL R6, R0, UR4 ;  /* 0x0000000400067c20 */ /* 0x000fc80008400000 */
[----:B------:R-:W1:Y:S01]  /*4d60*/  LDC R21, c[0x0][0x148] ;  /* 0x00005200ff157b82 */ /* 0x000e620000000800 */
[----:B------:R3:W0:Y:S01]  /*4d70*/  F2I.U32.TRUNC.NTZ R14, R6 ;  /* 0x00000006000e7305 */ /* 0x000622000020f000 */
[-CC-:B--2---:R-:W-:Y:S02]  /*4d80*/  SHF.R.U64 R13, R10, R8.reuse, R3.reuse ;  /* 0x000000080a0d7219 */ /* 0x184fe40000001203 */
[----:B------:R-:W-:-:S04]  /*4d90*/  SHF.R.U32.HI R0, RZ, R8, R3 ;  /* 0x00000008ff007219 */ /* 0x000fc80000011603 */
[----:B-----5:R-:W2:Y:S01]  /*4da0*/  LDC R24, c[0x0][0x648] ;  /* 0x00019200ff187b82 */ /* 0x020ea20000000800 */
[-CC-:B----4-:R-:W-:Y:S02]  /*4db0*/  SHF.R.U64 R15, R13, R11.reuse, R0.reuse ;  /* 0x0000000b0d0f7219 */ /* 0x190fe40000001200 */
[----:B------:R-:W-:-:S03]  /*4dc0*/  SHF.R.U32.HI R5, RZ, R11, R0 ;  /* 0x0000000bff057219 */ /* 0x000fc60000011600 */
[----:B------:R-:W-:Y:S02]  /*4dd0*/  IMAD.MOV.U32 R4, RZ, RZ, R15 ;  /* 0x000000ffff047224 */ /* 0x000fe400078e000f */
[----:B------:R-:W4:Y:S01]  /*4de0*/  LDC R28, c[0x0][0x638] ;  /* 0x00018e00ff1c7b82 */ /* 0x000f220000000800 */
[----:B0-----:R-:W-:-:S07]  /*4df0*/  IMAD R25, R9, R7, R12 ;  /* 0x0000000709197224 */ /* 0x001fce00078e020c */
[----:B------:R-:W0:Y:S08]  /*4e00*/  LDC R29, c[0x0][0x610] ;  /* 0x00018400ff1d7b82 */ /* 0x000e300000000800 */
[----:B------:R-:W0:Y:S01]  /*4e10*/  LDC R30, c[0x0][0x600] ;  /* 0x00018000ff1e7b82 */ /* 0x000e220000000800 */
[----:B-123--:R-:W-:Y:S05]  /*4e20*/  @!P0 BRA `(.L_x_93) ;  /* 0x0000000000288947 */ /* 0x00efea0003800000 */
        /* <DEDUP_REMOVED lines=10> */
.L_x_93:
[----:B------:R-:W-:Y:S01]  /*4ed0*/  ISETP.NE.AND P0, PT, R2, 0x1, PT ;  /* 0x000000010200780c */ /* 0x000fe20003f05270 */
[----:B------:R-:W-:Y:S01]  /*4ee0*/  IMAD.MOV R14, RZ, RZ, -R14 ;  /* 0x000000ffff0e7224 */ /* 0x000fe200078e0a0e */
[----:B------:R-:W-:Y:S02]  /*4ef0*/  SHF.R.U64 R3, R4, R24, R5 ;  /* 0x0000001804037219 */ /* 0x000fe40000001205 */
[----:B------:R-:W-:Y:S02]  /*4f00*/  LOP3.LUT R0, R13, R64, RZ, 0xc0, !PT ;  /* 0x000000400d007212 */ /* 0x000fe400078ec0ff */
[----:B------:R-:W-:Y:S01]  /*4f10*/  LOP3.LUT R10, R10, R63, RZ, 0xc0, !PT ;  /* 0x0000003f0a0a7212 */ /* 0x000fe200078ec0ff */
[----:B------:R-:W-:Y:S02]  /*4f20*/  IMAD.MOV R4, RZ, RZ, -R3 ;  /* 0x000000ffff047224 */ /* 0x000fe400078e0a03 */
[----:B------:R-:W-:Y:S02]  /*4f30*/  IMAD R0, R59, R3, R0 ;  /* 0x000000033b007224 */ /* 0x000fe400078e0200 */
[----:B----4-:R-:W-:-:S02]  /*4f40*/  IMAD R3, R4, R28, R15 ;  /* 0x0000001c04037224 */ /* 0x010fc400078e020f */
[----:B------:R-:W-:Y:S02]  /*4f50*/  @P0 IMAD R25, R21, R14, R20 ;  /* 0x0000000e15190224 */ /* 0x000fe400078e0214 */
[----:B0-----:R-:W-:Y:S02]  /*4f60*/  IMAD R5, R3, R30, R10 ;  /* 0x0000001e03057224 */ /* 0x001fe400078e020a */
[----:B------:R-:W-:Y:S02]  /*4f70*/  IMAD R0, R0, R29, R25 ;  /* 0x0000001d00007224 */ /* 0x000fe400078e0219 */
[----:B------:R-:W-:-:S03]  /*4f80*/  IMAD.MOV.U32 R4, RZ, RZ, 0x1 ;  /* 0x00000001ff047424 */ /* 0x000fc600078e00ff */
[----:B------:R-:W-:Y:S02]  /*4f90*/  SEL R68, R5, R0, !P0 ;  /* 0x0000000005447207 */ /* 0x000fe40004000000 */
[----:B------:R-:W-:Y:S02]  /*4fa0*/  PRMT R3, R4, 0x7610, R3 ;  /* 0x0000761004037816 */ /* 0x000fe40000000003 */
[----:B------:R-:W-:-:S07]  /*4fb0*/  SEL R0, R0, R5, !P0 ;  /* 0x0000000500007207 */ /* 0x000fce0004000000 */
.L_x_91:
[----:B------:R-:W-:Y:S01]  /*4fc0*/  UIADD3 UR42, UR43, UR42, URZ ;  /* 0x0000002a2b2a7290 */ /* 0x000fe2000fffe03f */
[----:B------:R-:W-:Y:S01]  /*4fd0*/  LOP3.LUT P0, RZ, R3, 0xff, RZ, 0xc0, !PT ;  /* 0x000000ff03ff7812 */ /* 0x000fe2000780c0ff */
[----:B------:R-:W-:Y:S02]  /*4fe0*/  IMAD.MOV.U32 R69, RZ, RZ, R0 ;  /* 0x000000ffff457224 */ /* 0x000fe400078e0000 */
[----:B------:R-:W-:Y:S02]  /*4ff0*/  USHF.R.U32.HI UR4, URZ, 0x1, UR42 ;  /* 0x000000013f047899 */ /* 0x000fe4000801162a */
[----:B------:R-:W-:Y:S02]  /*5000*/  UISETP.GT.U32.AND UP1, UPT, UR42, 0x1, UPT ;  /* 0x000000012a00788c */ /* 0x000fe4000bf24070 */
[----:B------:R-:W-:Y:S02]  /*5010*/  ULOP3.LUT UR4, UR4, 0x1, URZ, 0xc0, !UPT ;  /* 0x0000000104047892 */ /* 0x000fe4000f8ec03f */
[----:B------:R-:W-:-:S02]  /*5020*/  UISETP.LT.U32.AND UP1, UPT, UR43, 0x2, UP1 ;  /* 0x000000022b00788c */ /* 0x000fc40008f21070 */
[----:B------:R-:W-:Y:S02]  /*5030*/  UISETP.NE.U32.AND UP0, UPT, UR4, 0x1, UPT ;  /* 0x000000010400788c */ /* 0x000fe4000bf05070 */
[----:B------:R-:W-:Y:S02]  /*5040*/  USEL UR5, URZ, 0x1, !UP1 ;  /* 0x000000013f057887 */ /* 0x000fe4000c800000 */
[----:B------:R-:W-:Y:S02]  /*5050*/  UISETP.GT.U32.AND UP0, UPT, UR43, 0x1, !UP0 ;  /* 0x000000012b00788c */ /* 0x000fe4000c704070 */
[----:B------:R-:W-:Y:S02]  /*5060*/  ULOP3.LUT UR42, UR42, 0x1, URZ, 0xc0, !UPT ;  /* 0x000000012a2a7892 */ /* 0x000fe4000f8ec03f */
[----:B------:R-:W-:-:S04]  /*5070*/  USEL UR4, URZ, 0x1, !UP0 ;  /* 0x000000013f047887 */ /* 0x000fc8000c000000 */
[----:B------:R-:W-:Y:S01]  /*5080*/  ULOP3.LUT UR36, UR4, UR36, UR5, 0x96, !UPT ;  /* 0x0000002404247292 */ /* 0x000fe2000f8e9605 */
[----:B------:R-:W-:Y:S11]  /*5090*/  @P0 BRA `(.L_x_94) ;  /* 0xffffffc000380947 */ /* 0x000ff6000383ffff */
[----:B------:R-:W-:Y:S05]  /*50a0*/  EXIT ;  /* 0x000000000000794d */ /* 0x000fea0003800000 */
.L_x_3:
        /* <DEDUP_REMOVED lines=26> */
.L_x_96:
[--C-:B------:R-:W-:Y:S01]  /*5250*/  SHF.R.U64 R14, R12, R20, R13.reuse ;  /* 0x000000140c0e7219 */ /* 0x100fe2000000120d */
[----:B------:R-:W0:Y:S01]  /*5260*/  LDC R24, c[0x0][0x618] ;  /* 0x00018600ff187b82 */ /* 0x000e220000000800 */
[----:B------:R-:W-:Y:S01]  /*5270*/  I2FP.F32.U32 R8, R6 ;  /* 0x0000000600087245 */ /* 0x000fe20000201000 */
[----:B------:R-:W-:Y:S01]  /*5280*/  ULDC UR4, c[0x0][0x150] ;  /* 0x0000540000047ab9 */ /* 0x000fe20000000800 */
[----:B------:R-:W-:Y:S02]  /*5290*/  SHF.R.U32.HI R7, RZ, R20, R13 ;  /* 0x00000014ff077219 */ /* 0x000fe4000001160d */
[----:B------:R-:W-:Y:S01]  /*52a0*/  IADD3 R11, P0, RZ, -R14, RZ ;  /* 0x8000000eff0b7210 */ /* 0x000fe20007f1e0ff */
[----:B------:R-:W-:Y:S01]  /*52b0*/  FMUL R13, R8, UR4 ;  /* 0x00000004080d7c20 */ /* 0x000fe20008400000 */
[----:B------:R-:W-:Y:S01]  /*52c0*/  ULDC UR4, c[0x0][0x154] ;  /* 0x0000550000047ab9 */ /* 0x000fe20000000800 */
[----:B------:R-:W1:Y:S02]  /*52d0*/  LDC.64 R26, c[0x0][0x640] ;  /* 0x00019000ff1a7b82 */ /* 0x000e640000000a00 */
[----:B------:R-:W-:-:S02]  /*52e0*/  IMAD.X R7, RZ, RZ, ~R7, P0 ;  /* 0x000000ffff077224 */ /* 0x000fc400000e0e07 */
[----:B------:R-:W2:Y:S01]  /*52f0*/  F2I.U32.TRUNC.NTZ R13, R13 ;  /* 0x0000000d000d7305 */ /* 0x000ea2000020f000 */
[----:B------:R-:W-:-:S03]  /*5300*/  IMAD.WIDE.U32 R8, R11, R22, R16 ;  /* 0x000000160b087225 */ /* 0x000fc600078e0010 */
[----:B------:R-:W3:Y:S01]  /*5310*/  LDC R15, c[0x0][0x144] ;  /* 0x00005100ff0f7b82 */ /* 0x000ee20000000800 */
[----:B------:R-:W-:-:S04]  /*5320*/  IMAD R10, R7, R22, RZ ;  /* 0x00000016070a7224 */ /* 0x000fc800078e02ff */
[----:B------:R-:W-:Y:S02]  /*5330*/  IMAD R7, R11, R23, R10 ;  /* 0x000000170b077224 */ /* 0x000fe400078e020a */
[----:B------:R-:W-:Y:S01]  /*5340*/  IMAD.MOV.U32 R10, RZ, RZ, -0x1 ;  /* 0xffffffffff0a7424 */ /* 0x000fe200078e00ff */
[----:B------:R-:W4:Y:S01]  /*5350*/  LDC R20, c[0x0][0x608] ;  /* 0x00018200ff147b82 */ /* 0x000f220000000800 */
[----:B------:R-:W-:Y:S01]  /*5360*/  IMAD.IADD R7, R9, 0x1, R7 ;  /* 0x0000000109077824 */ /* 0x000fe200078e0207 */
[----:B------:R-:W-:-:S04]  /*5370*/  I2FP.F32.U32 R9, R3 ;  /* 0x0000000300097245 */ /* 0x000fc80000201000 */
[-C--:B0-----:R-:W-:Y:S01]  /*5380*/  SHF.R.U64 R12, R8, R24.reuse, R7 ;  /* 0x00000018080c7219 */ /* 0x081fe20000001207 */
[----:B--2---:R-:W-:Y:S01]  /*5390*/  IMAD.MOV R8, RZ, RZ, -R13 ;  /* 0x000000ffff087224 */ /* 0x004fe200078e0a0d */
[----:B------:R-:W0:Y:S01]  /*53a0*/  LDC R11, c[0x0][0x658] ;  /* 0x00019600ff0b7b82 */ /* 0x000e220000000800 */
[----:B-1----:R-:W-:Y:S01]  /*53b0*/  ISETP.NE.U32.AND P0, PT, R26, RZ, PT ;  /* 0x000000ff1a00720c */ /* 0x002fe20003f05070 */
[----:B------:R-:W-:Y:S01]  /*53c0*/  FMUL R9, R9, UR4 ;  /* 0x0000000409097c20 */ /* 0x000fe20008400000 */
[----:B------:R-:W-:Y:S02]  /*53d0*/  SHF.R.U32.HI R7, RZ, R24, R7 ;  /* 0x00000018ff077219 */ /* 0x000fe40000011607 */
[----:B------:R-:W-:-:S03]  /*53e0*/  ISETP.NE.AND.EX P0, PT, R27, RZ, PT, P0 ;  /* 0x000000ff1b00720c */ /* 0x000fc60003f05300 */
[----:B------:R-:W1:Y:S01]  /*53f0*/  LDC R22, c[0x0][0x148] ;  /* 0x00005200ff167b82 */ /* 0x000e620000000800 */
[----:B---3--:R-:W-:Y:S02]  /*5400*/  IMAD R23, R15, R8, R6 ;  /* 0x000000080f177224 */ /* 0x008fe400078e0206 */
[----:B------:R-:W-:-:S05]  /*5410*/  IMAD.MOV.U32 R8, RZ, RZ, 0x1 ;  /* 0x00000001ff087424 */ /* 0x000fca00078e00ff */
[----:B------:R-:W2:Y:S01]  /*5420*/  LDC R21, c[0x0][0x600] ;  /* 0x00018000ff157b82 */ /* 0x000ea20000000800 */
[-CC-:B----4-:R-:W-:Y:S02]  /*5430*/  SHF.R.U64 R15, R12, R20.reuse, R7.reuse ;  /* 0x000000140c0f7219 */ /* 0x190fe40000001207 */
[----:B------:R-:W-:Y:S02]  /*5440*/  SHF.R.U32.HI R6, RZ, R20, R7 ;  /* 0x00000014ff067219 */ /* 0x000fe40000011607 */
[----:B------:R3:W4:Y:S03]  /*5450*/  F2I.U32.TRUNC.NTZ R20, R9 ;  /* 0x0000000900147305 */ /* 0x000726000020f000 */
[----:B------:R-:W1:Y:S01]  /*5460*/  LDC R25, c[0x0][0x648] ;  /* 0x00019200ff197b82 */ /* 0x000e620000000800 */
[-C--:B0-----:R-:W-:Y:S02]  /*5470*/  SHF.R.U64 R19, R15, R11.reuse, R6 ;  /* 0x0000000b0f137219 */ /* 0x081fe40000001206 */
[----:B------:R-:W-:-:S02]  /*5480*/  SHF.L.U32 R10, R10, R11, RZ ;  /* 0x0000000b0a0a7219 */ /* 0x000fc400000006ff */
[-C--:B------:R-:W-:Y:S01]  /*5490*/  SHF.R.U32.HI R7, RZ, R11.reuse, R6 ;  /* 0x0000000bff077219 */ /* 0x080fe20000011606 */
[----:B------:R-:W-:Y:S01]  /*54a0*/  IMAD.MOV.U32 R6, RZ, RZ, R19 ;  /* 0x000000ffff067224 */ /* 0x000fe200078e0013 */
[----:B------:R-:W-:Y:S01]  /*54b0*/  SHF.L.U32 R24, R8, R11, RZ ;  /* 0x0000000b08187219 */ /* 0x000fe200000006ff */
[----:B------:R-:W0:Y:S01]  /*54c0*/  LDC R28, c[0x0][0x638] ;  /* 0x00018e00ff1c7b82 */ /* 0x000e220000000800 */
[----:B------:R-:W-:-:S07]  /*54d0*/  LOP3.LUT R30, RZ, R10, RZ, 0x33, !PT ;  /* 0x0000000aff1e7212 */ /* 0x000fce00078e33ff */
[----:B------:R-:W0:Y:S01]  /*54e0*/  LDC R29, c[0x0][0x610] ;  /* 0x00018400ff1d7b82 */ /* 0x000e220000000800 */
[----:B---34-:R-:W-:Y:S05]  /*54f0*/  @!P0 BRA `(.L_x_97) ;  /* 0x0000000000288947 */ /* 0x018fea0003800000 */
[----:B------:R-:W3:Y:S02]  /*5500*/  LDC R6, c[0x0][0x64c] ;  /* 0x00019300ff067b82 */ /* 0x000ee40000000800 */
[----:B---3--:R-:W-:-:S05]  /*5510*/  IADD3 R11, P0, R19, R6, RZ ;  /* 0x00000006130b7210 */ /* 0x008fca0007f1e0ff */
        /* <DEDUP_REMOVED lines=8> */
.L_x_97:
[----:B------:R-:W-:Y:S01]  /*55a0*/  ISETP.NE.AND P0, PT, R2, 0x1, PT ;  /* 0x000000010200780c */ /* 0x000fe20003f05270 */
[----:B--2---:R-:W-:Y:S01]  /*55b0*/  VIADD R9, R21, 0xffffffff ;  /* 0xffffffff15097836 */ /* 0x004fe20000000000 */
[----:B-1----:R-:W-:Y:S01]  /*55c0*/  SHF.R.U64 R7, R6, R25, R7 ;  /* 0x0000001906077219 */ /* 0x002fe20000001207 */
[----:B------:R-:W-:Y:S01]  /*55d0*/  IMAD.MOV R20, RZ, RZ, -R20 ;  /* 0x000000ffff147224 */ /* 0x000fe200078e0a14 */
[----:B------:R-:W-:Y:S02]  /*55e0*/  LOP3.LUT R6, R15, R30, RZ, 0xc0, !PT ;  /* 0x0000001e0f067212 */ /* 0x000fe400078ec0ff */
[----:B------:R-:W-:Y:S01]  /*55f0*/  LOP3.LUT R12, R12, R9, RZ, 0xc0, !PT ;  /* 0x000000090c0c7212 */ /* 0x000fe200078ec0ff */
[----:B------:R-:W-:Y:S02]  /*5600*/  IMAD.MOV R8, RZ, RZ, -R7 ;  /* 0x000000ffff087224 */ /* 0x000fe400078e0a07 */
[----:B------:R-:W-:Y:S02]  /*5610*/  IMAD R6, R24, R7, R6 ;  /* 0x0000000718067224 */ /* 0x000fe400078e0206 */
[----:B------:R-:W-:-:S02]  /*5620*/  IMAD.MOV.U32 R9, RZ, RZ, 0x1 ;  /* 0x00000001ff097424 */ /* 0x000fc400078e00ff */
[----:B------:R-:W-:Y:S02]  /*5630*/  @P0 IMAD R23, R22, R20, R3 ;  /* 0x0000001416170224 */ /* 0x000fe400078e0203 */
[----:B0-----:R-:W-:Y:S02]  /*5640*/  IMAD R3, R8, R28, R19 ;  /* 0x0000001c08037224 */ /* 0x001fe400078e0213 */
[----:B------:R-:W-:Y:S02]  /*5650*/  IMAD R13, R6, R29, R23 ;  /* 0x0000001d060d7224 */ /* 0x000fe400078e0217 */
[----:B------:R-:W-:Y:S02]  /*5660*/  IMAD R6, R3, R21, R12 ;  /* 0x0000001503067224 */ /* 0x000fe400078e020c */
[----:B------:R-:W-:-:S03]  /*5670*/  IMAD.MOV.U32 R8, RZ, RZ, R14 ;  /* 0x000000ffff087224 */ /* 0x000fc600078e000e */
[----:B------:R-:W-:Y:S02]  /*5680*/  SEL R20, R6, R13, !P0 ;  /* 0x0000000d06147207 */ /* 0x000fe40004000000 */
[----:B------:R-:W-:-:S07]  /*5690*/  SEL R13, R13, R6, !P0 ;  /* 0x000000060d0d7207 */ /* 0x000fce0004000000 */
.L_x_95:
[----:B------:R-:W-:-:S08]  /*56a0*/  NOP ;  /* 0x0000000000007918 */ /* 0x000fd00000000000 */
[----:B------:R-:W0:-:S00]  /*56b0*/  USETMAXREG.DEALLOC.CTAPOOL 0x28 ;  /* 0x00000028000079c8 */ /* 0x000e0000080e0500 */
[----:B0-----:R-:W-:-:S13]  /*56c0*/  ISETP.NE.AND P0, PT, R0, RZ, PT ;  /* 0x000000ff0000720c */ /* 0x001fda0003f05270 */
[----:B------:R-:W-:Y:S05]  /*56d0*/  @P0 EXIT ;  /* 0x000000000000094d */ /* 0x000fea0003800000 */
[----:B------:R-:W-:Y:S01]  /*56e0*/  LOP3.LUT P0, RZ, R9, 0xff, RZ, 0xc0, !PT ;  /* 0x000000ff09ff7812 */ /* 0x000fe2000780c0ff */
[----:B------:R-:W-:Y:S02]  /*56f0*/  IMAD.MOV.U32 R0, RZ, RZ, 0x1 ;  /* 0x00000001ff007424 */ /* 0x000fe400078e00ff */
[----:B------:R-:W-:-:S10]  /*5700*/  IMAD.MOV.U32 R3, RZ, RZ, RZ ;  /* 0x000000ffff037224 */ /* 0x000fd400078e00ff */
[----:B------:R-:W-:Y:S05]  /*5710*/  @!P0 BRA `(.L_x_98) ;  /* 0x0000000c00a88947 */ /* 0x000fea0003800000 */
[----:B------:R-:W0:Y:S01]  /*5720*/  LDC R0, c[0x0][0x28c] ;  /* 0x0000a300ff007b82 */ /* 0x000e220000000800 */
[----:B------:R-:W-:Y:S01]  /*5730*/  LOP3.LUT P0, RZ, R4, 0x1f, RZ, 0xc0, !PT ;  /* 0x0000001f04ff7812 */ /* 0x000fe2000780c0ff */
[----:B------:R-:W-:Y:S01]  /*5740*/  ULDC UR21, c[0x0][0x658] ;  /* 0x0001960000157ab9 */ /* 0x000fe20000000800 */
[----:B------:R-:W-:Y:S01]  /*5750*/  UMOV UR4, 0xffffffff ;  /* 0xffffffff00047882 */ /* 0x000fe20000000000 */
[----:B------:R-:W-:Y:S01]  /*5760*/  BSSY B0, `(.L_x_98) ;  /* 0x00000e5000007945 */ /* 0x000fe20003800000 */
[----:B------:R-:W-:Y:S01]  /*5770*/  USHF.L.U32 UR4, UR4, UR21, URZ ;  /* 0x0000001504047299 */ /* 0x000fe2000800063f */
[C---:B------:R-:W-:Y:S01]  /*5780*/  ISETP.NE.AND P2, PT, R5.reuse, RZ, PT ;  /* 0x000000ff0500720c */ /* 0x040fe20003f45270 */
[----:B------:R-:W-:Y:S01]  /*5790*/  IMAD.MOV.U32 R11, RZ, RZ, 0x1 ;  /* 0x00000001ff0b7424 */ /* 0x000fe200078e00ff */
[----:B------:R-:W-:Y:S01]  /*57a0*/  ISETP.NE.OR P0, PT, R5, RZ, !P0 ;  /* 0x000000ff0500720c */ /* 0x000fe20004705670 */
[----:B------:R-:W-:Y:S01]  /*57b0*/  ULDC UR13, c[0x0][0x600] ;  /* 0x00018000000d7ab9 */ /* 0x000fe20000000800 */
[----:B------:R-:W-:Y:S01]  /*57c0*/  LOP3.LUT R19, R18, 0x2, RZ, 0xfc, !PT ;  /* 0x0000000212137812 */ /* 0x000fe200078efcff */
[----:B------:R-:W-:Y:S01]  /*57d0*/  UMOV UR5, 0x1 ;  /* 0x0000000100057882 */ /* 0x000fe20000000000 */
[----:B------:R-:W-:-:S02]  /*57e0*/  UIADD3 UR13, UR13, -0x1, URZ ;  /* 0xffffffff0d0d7890 */ /* 0x000fc4000fffe03f */
[----:B------:R-:W-:Y:S02]  /*57f0*/  USHF.L.U32 UR21, UR5, UR21, URZ ;  /* 0x0000001505157299 */ /* 0x000fe4000800063f */
[----:B------:R-:W-:Y:S01]  /*5800*/  ULOP3.LUT UR29, URZ, UR4, URZ, 0x33, !UPT ;  /* 0x000000043f1d7292 */ /* 0x000fe2000f8e333f */
[----:B------:R-:W-:Y:S01]  /*5810*/  ULDC.64 UR14, c[0x0][0x198] ;  /* 0x00006600000e7ab9 */ /* 0x000fe20000000a00 */
[----:B0-----:R-:W-:-:S05]  /*5820*/  VIADD R0, R0, 0x7f ;  /* 0x0000007f00007836 */ /* 0x001fca0000000000 */
[----:B------:R-:W-:-:S04]  /*5830*/  SHF.R.S32.HI R3, RZ, 0x1f, R0 ;  /* 0x0000001fff037819 */ /* 0x000fc80000011400 */
[----:B------:R-:W-:Y:S01]  /*5840*/  LEA.HI R3, R3, R0, RZ, 0x7 ;  /* 0x0000000003037211 */ /* 0x000fe200078f38ff */
[----:B------:R-:W-:-:S03]  /*5850*/  IMAD.MOV.U32 R0, RZ, RZ, 0x1 ;  /* 0x00000001ff007424 */ /* 0x000fc600078e00ff */
[----:B------:R-:W-:Y:S01]  /*5860*/  SHF.R.S32.HI R12, RZ, 0x7, R3 ;  /* 0x00000007ff0c7819 */ /* 0x000fe20000011403 */
[----:B------:R-:W-:-:S04]  /*5870*/  IMAD.MOV.U32 R3, RZ, RZ, RZ ;  /* 0x000000ffff037224 */ /* 0x000fc800078e00ff */
[----:B------:R-:W-:-:S07]  /*5880*/  VIADD R10, R12, 0x1 ;  /* 0x000000010c0a7836 */ /* 0x000fce0000000000 */
.L_x_110:
[----:B------:R-:W-:-:S03]  /*5890*/  UMOV UR4, 0xffffffff ;  /* 0xffffffff00047882 */ /* 0x000fc60000000000 */
[----:B------:R-:W-:Y:S05]  /*58a0*/  BRA.DIV UR4, `(.L_x_99) ;  /* 0x0000000e04e87947 */ /* 0x000fea000b800000 */
[----:B------:R-:W-:-:S13]  /*58b0*/  ELECT P6, URZ, PT ;  /* 0x00000000003f782f */ /* 0x000fda00038c0000 */
.L_x_119:
[----:B------:R-:W0:Y:S01]  /*58c0*/  LDC R4, c[0x0][0x28c] ;  /* 0x0000a300ff047b82 */ /* 0x000e220000000800 */
[----:B------:R-:W-:Y:S01]  /*58d0*/  BSSY B1, `(.L_x_100) ;  /* 0x000005a000017945 */ /* 0x000fe20003800000 */
[----:B0-----:R-:W-:-:S13]  /*58e0*/  ISETP.LT.OR P6, PT, R4, 0x1, !P6 ;  /* 0x000000010400780c */ /* 0x001fda00077c1670 */
[----:B------:R-:W-:Y:S05]  /*58f0*/  @P6 BRA `(.L_x_101) ;  /* 0x00000004005c6947 */ /* 0x000fea0003800000 */
[----:B------:R-:W-:Y:S02]  /*5900*/  IMAD.SHL.U32 R13, R13, 0x80, RZ ;  /* 0x000000800d0d7824 */ /* 0x000fe400078e00ff */
[----:B------:R-:W-:Y:S02]  /*5910*/  IMAD.SHL.U32 R20, R20, 0x40, RZ ;  /* 0x0000004014147824 */ /* 0x000fe400078e00ff */
[----:B------:R-:W-:Y:S02]  /*5920*/  IMAD.MOV.U32 R21, RZ, RZ, RZ ;  /* 0x000000ffff157224 */ /* 0x000fe400078e00ff */
[----:B------:R-:W-:Y:S02]  /*5930*/  IMAD.MOV.U32 R4, RZ, RZ, R10 ;  /* 0x000000ffff047224 */ /* 0x000fe400078e000a */
[----:B------:R-:W-:Y:S02]  /*5940*/  IMAD.MOV.U32 R5, RZ, RZ, R0 ;  /* 0x000000ffff057224 */ /* 0x000fe400078e0000 */
[----:B------:R-:W-:-:S07]  /*5950*/  IMAD.MOV.U32 R6, RZ, RZ, R3 ;  /* 0x000000ffff067224 */ /* 0x000fce00078e0003 */
.L_x_105:
[----:B------:R-:W0:Y:S01]  /*5960*/  S2R R14, SR_CgaCtaId ;  /* 0x00000000000e7919 */ /* 0x000e220000008800 */
[----:B------:R-:W-:Y:S01]  /*5970*/  MOV R7, 0x400 ;  /* 0x0000040000077802 */ /* 0x000fe20000000f00 */
[----:B------:R-:W1:Y:S03]  /*5980*/  @!P2 LDC R9, c[0x0][0x500] ;  /* 0x00014000ff09ab82 */ /* 0x000e660000000800 */
[----:B0-----:R-:W-:Y:S02]  /*5990*/  LEA R15, R14, R7, 0x18 ;  /* 0x000000070e0f7211 */ /* 0x001fe400078ec0ff */
[----:B------:R-:W-:-:S03]  /*59a0*/  SHF.L.U32 R7, R5, 0x1f, RZ ;  /* 0x0000001f05077819 */ /* 0x000fc600000006ff */
[----:B------:R-:W-:-:S04]  /*59b0*/  IMAD R14, R6, 0x8, R15 ;  /* 0x00000008060e7824 */ /* 0x000fc800078e020f */
[----:B------:R-:W0:Y:S02]  /*59c0*/  SYNCS.PHASECHK.TRANS64.TRYWAIT P1, [R14+URZ+0x10], R7 ;  /* 0x000010070e0075a7 */ /* 0x000e24000802017f */
[----:B01----:R-:W-:Y:S05]  /*59d0*/  @!P1 BRA `(.L_x_102) ;  /* 0x0000000c00bc9947 */ /* 0x003fea0003800000 */
.L_x_120:
[----:B0-----:R-:W-:Y:S01]  /*59e0*/  PRMT R7, R19, 0x9910, RZ ;  /* 0x0000991013077816 */ /* 0x001fe200000000ff */
[----:B------:R0:W-:Y:S03]  /*59f0*/  @!P2 SYNCS.ARRIVE.TRANS64 RZ, [R14+URZ], R9 ;  /* 0x000000090effa9a7 */ /* 0x0001e6000800003f */
[----:B------:R-:W-:-:S13]  /*5a00*/  ISETP.NE.AND P1, PT, R7, 0x2, PT ;  /* 0x000000020700780c */ /* 0x000fda0003f25270 */
[----:B0-----:R-:W-:Y:S05]  /*5a10*/  @P1 BRA `(.L_x_103) ;  /* 0x0000000000041947 */ /* 0x001fea0003800000 */
[----:B------:R-:W-:Y:S01]  /*5a20*/  BPT.TRAP 0x1 ;  /* 0x000000040000795c */ /* 0x000fe20000300000 */
.L_x_103:
[----:B------:R-:W-:Y:S05]  /*5a30*/  @P0 BRA `(.L_x_104) ;  /* 0x0000000000040947 */ /* 0x000fea0003800000 */
[----:B------:R-:W-:Y:S01]  /*5a40*/  BPT.TRAP 0x1 ;  /* 0x000000040000795c */ /* 0x000fe20000300000 */
.L_x_104:
[----:B------:R-:W-:Y:S01]  /*5a50*/  R2UR UR56, R15 ;  /* 0x000000000f3872ca */ /* 0x000fe200000e0000 */
[C---:B------:R-:W-:Y:S01]  /*5a60*/  IMAD R15, R6.reuse, 0x10000, R15 ;  /* 0x00010000060f7824 */ /* 0x040fe200078e020f */
[----:B------:R-:W-:Y:S01]  /*5a70*/  R2UR UR10, R21 ;  /* 0x00000000150a72ca */ /* 0x000fe200000e0000 */
[----:B------:R-:W-:Y:S01]  /*5a80*/  UIADD3 UR22, UP0, UR14, 0xf0, URZ ;  /* 0x000000f00e167890 */ /* 0x000fe2000ff1e03f */
[----:B------:R-:W-:Y:S01]  /*5a90*/  R2UR UR16, R6 ;  /* 0x00000000061072ca */ /* 0x000fe200000e0000 */
[----:B------:R-:W-:Y:S01]  /*5aa0*/  VIADD R4, R4, 0xffffffff ;  /* 0xffffffff04047836 */ /* 0x000fe20000000000 */
[----:B------:R-:W-:Y:S01]  /*5ab0*/  R2UR UR32, R15 ;  /* 0x000000000f2072ca */ /* 0x000fe200000e0000 */
[----:B------:R-:W-:Y:S01]  /*5ac0*/  UIADD3.X UR23, URZ, UR15, URZ, UP0, !UPT ;  /* 0x0000000f3f177290 */ /* 0x000fe200087fe43f */
[----:B------:R-:W-:Y:S01]  /*5ad0*/  R2UR UR9, R14 ;  /* 0x000000000e0972ca */ /* 0x000fe200000e0000 */
[----:B------:R-:W-:Y:S01]  /*5ae0*/  UIADD3 UR6, UP1, UR14, 0x1f0, URZ ;  /* 0x000001f00e067890 */ /* 0x000fe2000ff3e03f */
[----:B------:R-:W-:Y:S01]  /*5af0*/  R2UR UR11, R13 ;  /* 0x000000000d0b72ca */ /* 0x000fe200000e0000 */
[----:B------:R-:W-:Y:S01]  /*5b00*/  UMOV UR4, 0x0 ;  /* 0x0000000000047882 */ /* 0x000fe20000000000 */
[----:B------:R-:W-:Y:S01]  /*5b10*/  R2UR UR12, R8 ;  /* 0x00000000080c72ca */ /* 0x000fe200000e0000 */
[----:B------:R-:W-:Y:S01]  /*5b20*/  UIADD3 UR56, UR56, 0x20100, URZ ;  /* 0x0002010038387890 */ /* 0x000fe2000fffe03f */
[----:B------:R-:W-:Y:S01]  /*5b30*/  R2UR UR59, R20 ;  /* 0x00000000143b72ca */ /* 0x000fe200000e0000 */
[----:B------:R-:W-:Y:S01]  /*5b40*/  UIADD3 UR50, UR10, 0x20, URZ ;  /* 0x000000200a327890 */ /* 0x000fe2000fffe03f */
[----:B------:R-:W-:Y:S01]  /*5b50*/  ISETP.GT.AND P3, PT, R4, 0x1, PT ;  /* 0x000000010400780c */ /* 0x000fe20003f64270 */
[----:B------:R-:W-:Y:S01]  /*5b60*/  ULEA UR56, UR16, UR56, 0xf ;  /* 0x0000003810387291 */ /* 0x000fe2000f8e783f */
[----:B------:R-:W-:Y:S01]  /*5b70*/  VIADD R6, R6, 0x1 ;  /* 0x0000000106067836 */ /* 0x000fe20000000000 */
[----:B------:R-:W-:Y:S01]  /*5b80*/  UIADD3 UR8, UR32, 0x100, URZ ;  /* 0x0000010020087890 */ /* 0x000fe2000fffe03f */
[----:B------:R-:W-:Y:S01]  /*5b90*/  VIADD R21, R21, 0x80 ;  /* 0x0000008015157836 */ /* 0x000fe20000000000 */
[----:B------:R-:W-:-:S02]  /*5ba0*/  UIADD3 UR48, UR32, 0x4100, URZ ;  /* 0x0000410020307890 */ /* 0x000fc4000fffe03f */
[----:B------:R-:W-:Y:S01]  /*5bb0*/  UIADD3 UR42, UR10, 0x40, URZ ;  /* 0x000000400a2a7890 */ /* 0x000fe2000fffe03f */
[C---:B------:R-:W-:Y:S01]  /*5bc0*/  ISETP.NE.AND P1, PT, R6.reuse, 0x2, PT ;  /* 0x000000020600780c */ /* 0x040fe20003f25270 */
[----:B------:R-:W-:Y:S02]  /*5bd0*/  UIADD3 UR40, UR32, 0x8100, URZ ;  /* 0x0000810020287890 */ /* 0x000fe4000fffe03f */
[----:B------:R-:W-:Y:S01]  /*5be0*/  UIADD3 UR34, UR10, 0x60, URZ ;  /* 0x000000600a227890 */ /* 0x000fe2000fffe03f */
[----:B------:R-:W-:Y:S01]  /*5bf0*/  SEL R14, RZ, 0x1, P1 ;  /* 0x00000001ff0e7807 */ /* 0x000fe20000800000 */
[----:B------:R-:W-:Y:S01]  /*5c00*/  UIADD3 UR32, UR32, 0xc100, URZ ;  /* 0x0000c10020207890 */ /* 0x000fe2000fffe03f */
[----:B------:R-:W-:Y:S01]  /*5c10*/  SEL R6, R6, RZ, P1 ;  /* 0x000000ff06067207 */ /* 0x000fe20000800000 */
[----:B------:R-:W-:Y:S01]  /*5c20*/  UMOV UR5, 0x10000000 ;  /* 0x1000000000057882 */ /* 0x000fe20000000000 */
[----:B------:R-:W-:Y:S01]  /*5c30*/  UIADD3.X UR7, URZ, UR15, URZ, UP1, !UPT ;  /* 0x0000000f3f077290 */ /* 0x000fe20008ffe43f */
[----:B------:R0:W-:Y:S01]  /*5c40*/  UTMALDG.3D [UR8], [UR22], desc[UR4] ;  /* 0x00000408160075b4 */ /* 0x0001e20008011000 */
[----:B------:R-:W-:Y:S01]  /*5c50*/  UIADD3 UR24, UR56, 0x2000, URZ ;  /* 0x0000200038187890 */ /* 0x000fe2000fffe03f */
[----:B------:R-:W-:Y:S01]  /*5c60*/  LOP3.LUT R5, R5, R14, RZ, 0x3c, !PT ;  /* 0x0000000e05057212 */ /* 0x000fe200078e3cff */
[----:B------:R-:W-:Y:S01]  /*5c70*/  UIADD3 UR16, UR56, 0x4000, URZ ;  /* 0x0000400038107890 */ /* 0x000fe2000fffe03f */
[----:B------:R-:W-:Y:S01]  /*5c80*/  UMOV UR49, UR9 ;  /* 0x0000000900317c82 */ /* 0x000fe20008000000 */
        /* <DEDUP_REMOVED lines=8> */
[----:B------:R1:W-:Y:S01]  /*5d10*/  UTMALDG.3D [UR48], [UR22], desc[UR4] ;  /* 0x00000430160075b4 */ /* 0x0003e20008011000 */
        /* <DEDUP_REMOVED lines=9> */
[----:B0-----:R-:W-:Y:S01]  /*5db0*/  UIADD3 UR8, UR56, 0x6000, URZ ;  /* 0x0000600038087890 */ /* 0x001fe2000fffe03f */
[----:B------:R-:W-:Y:S01]  /*5dc0*/  UMOV UR19, UR59 ;  /* 0x0000003b00137c82 */ /* 0x000fe20008000000 */
[----:B------:R-:W-:Y:S01]  /*5dd0*/  UMOV UR20, UR12 ;  /* 0x0000000c00147c82 */ /* 0x000fe20008000000 */
[----:B------:R-:W-:Y:S01]  /*5de0*/  UMOV UR18, UR42 ;  /* 0x0000002a00127c82 */ /* 0x000fe20008000000 */
[----:B------:R-:W-:Y:S01]  /*5df0*/  UMOV UR11, UR59 ;  /* 0x0000003b000b7c82 */ /* 0x000fe20008000000 */
[----:B------:R1:W-:Y:S01]  /*5e00*/  UTMALDG.3D [UR32], [UR22], desc[UR4] ;  /* 0x00000420160075b4 */ /* 0x0003e20008011000 */
[----:B------:R-:W-:Y:S01]  /*5e10*/  UMOV UR10, UR34 ;  /* 0x00000022000a7c82 */ /* 0x000fe20008000000 */
[----:B------:R1:W-:Y:S01]  /*5e20*/  UTMALDG.3D [UR56], [UR6], desc[UR4] ;  /* 0x00000438060075b4 */ /* 0x0003e20008011000 */
[----:B------:R1:W-:Y:S01]  /*5e30*/  UTMALDG.3D [UR24], [UR6], desc[UR4] ;  /* 0x00000418060075b4 */ /* 0x0003e20008011000 */
[----:B------:R1:W-:Y:S01]  /*5e40*/  UTMALDG.3D [UR16], [UR6], desc[UR4] ;  /* 0x00000410060075b4 */ /* 0x0003e20008011000 */
[----:B------:R1:W-:Y:S02]  /*5e50*/  UTMALDG.3D [UR8], [UR6], desc[UR4] ;  /* 0x00000408060075b4 */ /* 0x0003e40008011000 */
[----:B-1----:R-:W-:Y:S05]  /*5e60*/  @P3 BRA `(.L_x_105) ;  /* 0xfffffff800bc3947 */ /* 0x002fea000383ffff */
.L_x_101:
[----:B------:R-:W-:Y:S05]  /*5e70*/  BSYNC B1 ;  /* 0x0000000000017941 */ /* 0x000fea0003800000 */
.L_x_100:
[----:B------:R-:W-:Y:S01]  /*5e80*/  LOP3.LUT P3, RZ, R11, 0xff, RZ, 0xc0, !PT ;  /* 0x000000ff0bff7812 */ /* 0x000fe2000786c0ff */
[----:B------:R-:W-:Y:S01]  /*5e90*/  IMAD.IADD R3, R12, 0x1, R3 ;  /* 0x000000010c037824 */ /* 0x000fe200078e0203 */
[----:B------:R-:W-:Y:S01]  /*5ea0*/  IADD3 R16, P4, R16, UR38, RZ ;  /* 0x0000002610107c10 */ /* 0x000fe2000ff9e0ff */
[----:B------:R-:W-:Y:S01]  /*5eb0*/  ULDC.64 UR4, c[0x0][0x650] ;  /* 0x0001940000047ab9 */ /* 0x000fe20000000a00 */
[----:B------:R-:W-:Y:S01]  /*5ec0*/  BSSY B1, `(.L_x_106) ;  /* 0x000006c000017945 */ /* 0x000fe20003800000 */
[----:B------:R-:W-:Y:S01]  /*5ed0*/  IMAD.MOV.U32 R13, RZ, RZ, -0x1 ;  /* 0xffffffffff0d7424 */ /* 0x000fe200078e00ff */
[----:B------:R-:W-:Y:S01]  /*5ee0*/  ISETP.GT.U32.AND P1, PT, R3, 0x1, PT ;  /* 0x000000010300780c */ /* 0x000fe20003f24070 */
[----:B------:R-:W-:Y:S01]  /*5ef0*/  IMAD.MOV.U32 R20, RZ, RZ, -0x1 ;  /* 0xffffffffff147424 */ /* 0x000fe200078e00ff */
[----:B------:R-:W-:Y:S01]  /*5f00*/  SHF.R.U32.HI R4, RZ, 0x1, R3 ;  /* 0x00000001ff047819 */ /* 0x000fe20000011603 */
[----:B------:R-:W-:Y:S01]  /*5f10*/  IMAD.MOV.U32 R8, RZ, RZ, -0x1 ;  /* 0xffffffffff087424 */ /* 0x000fe200078e00ff */
[----:B------:R-:W-:-:S02]  /*5f20*/  ISETP.LT.U32.AND P1, PT, R12, 0x2, P1 ;  /* 0x000000020c00780c */ /* 0x000fc40000f21070 */
[----:B------:R-:W-:Y:S01]  /*5f30*/  IADD3.X R17, R17, UR37, RZ, P4, !PT ;  /* 0x0000002511117c10 */ /* 0x000fe2000a7fe4ff */
[----:B------:R-:W0:Y:S01]  /*5f40*/  @P3 S2R R6, SR_CgaCtaId ;  /* 0x0000000000063919 */ /* 0x000e220000008800 */
[----:B------:R-:W-:Y:S02]  /*5f50*/  @P3 MOV R5, 0x400 ;  /* 0x0000040000053802 */ /* 0x000fe40000000f00 */
[----:B------:R-:W-:Y:S02]  /*5f60*/  ISETP.GE.U32.AND P4, PT, R16, UR4, PT ;  /* 0x0000000410007c0c */ /* 0x000fe4000bf86070 */
[----:B------:R-:W-:Y:S02]  /*5f70*/  LOP3.LUT R4, R4, 0x1, RZ, 0xc0, !PT ;  /* 0x0000000104047812 */ /* 0x000fe400078ec0ff */
[----:B------:R-:W-:Y:S02]  /*5f80*/  LOP3.LUT R3, R3, 0x1, RZ, 0xc0, !PT ;  /* 0x0000000103037812 */ /* 0x000fe400078ec0ff */
[----:B------:R-:W-:-:S02]  /*5f90*/  PRMT R11, RZ, 0x7610, R11 ;  /* 0x00007610ff0b7816 */ /* 0x000fc4000000000b */
[----:B0-----:R-:W-:-:S04]  /*5fa0*/  @P3 LEA R5, R6, R5, 0x18 ;  /* 0x0000000506053211 */ /* 0x001fc800078ec0ff */
[----:B------:R0:W-:Y:S01]  /*5fb0*/  @P3 SYNCS.ARRIVE.TRANS64.A1T0 RZ, [R5+URZ+0x38], RZ ;  /* 0x000038ff05ff39a7 */ /* 0x0001e2000810003f */
[----:B------:R-:W-:-:S04]  /*5fc0*/  ISETP.NE.U32.AND P3, PT, R4, 0x1, PT ;  /* 0x000000010400780c */ /* 0x000fc80003f65070 */
[----:B------:R-:W-:Y:S02]  /*5fd0*/  ISETP.GT.U32.AND P3, PT, R12, 0x1, !P3 ;  /* 0x000000010c00780c */ /* 0x000fe40005f64070 */
[----:B0-----:R-:W-:Y:S02]  /*5fe0*/  SEL R5, RZ, 0x1, !P1 ;  /* 0x00000001ff057807 */ /* 0x001fe40004800000 */
[----:B------:R-:W-:Y:S02]  /*5ff0*/  ISETP.GE.U32.AND.EX P1, PT, R17, UR5, PT, P4 ;  /* 0x0000000511007c0c */ /* 0x000fe4000bf26140 */
[----:B------:R-:W-:-:S04]  /*6000*/  SEL R4, RZ, 0x1, !P3 ;  /* 0x00000001ff047807 */ /* 0x000fc80005800000 */
[----:B------:R-:W-:Y:S02]  /*6010*/  LOP3.LUT R0, R4, R0, R5, 0x96, !PT ;  /* 0x0000000004007212 */ /* 0x000fe400078e9605 */
[----:B------:R-:W-:-:S05]  /*6020*/  PRMT R4, RZ, 0x7610, R4 ;  /* 0x00007610ff047816 */ /* 0x000fca0000000004 */
[----:B------:R-:W-:Y:S05]  /*6030*/  @P1 BRA `(.L_x_107) ;  /* 0x0000000400501947 */ /* 0x000fea0003800000 */
[----:B------:R-:W-:Y:S01]  /*6040*/  ULDC.64 UR4, c[0x0][0x628] ;  /* 0x00018a0000047ab9 */ /* 0x000fe20000000a00 */
[----:B------:R-:W0:Y:S01]  /*6050*/  S2R R14, SR_CTAID.X ;  /* 0x00000000000e7919 */ /* 0x000e220000002500 */
[----:B------:R-:W-:Y:S01]  /*6060*/  ISETP.NE.U32.AND P1, PT, RZ, UR4, PT ;  /* 0x00000004ff007c0c */ /* 0x000fe2000bf25070 */
[----:B------:R-:W-:Y:S01]  /*6070*/  ULDC UR7, c[0x0][0x630] ;  /* 0x00018c0000077ab9 */ /* 0x000fe20000000800 */
[----:B------:R-:W-:Y:S01]  /*6080*/  IMAD.MOV.U32 R4, RZ, RZ, R16 ;  /* 0x000000ffff047224 */ /* 0x000fe200078e0010 */
[----:B------:R-:W1:Y:S01]  /*6090*/  S2R R13, SR_CTAID.Y ;  /* 0x00000000000d7919 */ /* 0x000e620000002600 */
[----:B------:R-:W-:Y:S01]  /*60a0*/  ISETP.NE.AND.EX P1, PT, RZ, UR5, PT, P1 ;  /* 0x00000005ff007c0c */ /* 0x000fe2000bf25310 */
[----:B------:R-:W-:-:S12]  /*60b0*/  IMAD.MOV.U32 R5, RZ, RZ, R17 ;  /* 0x000000ffff057224 */ /* 0x000fd800078e0011 */
[----:B------:R-:W-:Y:S05]  /*60c0*/  @!P1 BRA `(.L_x_108) ;  /* 0x0000000000289947 */ /* 0x000fea0003800000 */
[----:B------:R-:W-:Y:S02]  /*60d0*/  ULDC UR6, c[0x0][0x634] ;  /* 0x00018d0000067ab9 */ /* 0x000fe40000000800 */
[----:B------:R-:W-:-:S05]  /*60e0*/  IADD3 R9, P1, R16, UR6, RZ ;  /* 0x0000000610097c10 */ /* 0x000fca000ff3e0ff */
[----:B------:R-:W-:-:S04]  /*60f0*/  IMAD.X R15, RZ, RZ, R17, P1 ;  /* 0x000000ffff0f7224 */ /* 0x000fc800008e0611 */
[----:B------:R-:W-:-:S04]  /*6100*/  IMAD.WIDE.U32 R6, R15, UR4, RZ ;  /* 0x000000040f067c25 */ /* 0x000fc8000f8e00ff */
[----:B------:R-:W-:-:S04]  /*6110*/  IMAD.WIDE.U32 R6, P1, R9, UR5, R6 ;  /* 0x0000000509067c25 */ /* 0x000fc8000f820006 */
[----:B------:R-:W-:-:S04]  /*6120*/  IMAD.WIDE.U32 R8, R9, UR4, RZ ;  /* 0x0000000409087c25 */ /* 0x000fc8000f8e00ff */
[----:B------:R-:W-:Y:S01]  /*6130*/  IMAD.X R5, RZ, RZ, RZ, P1 ;  /* 0x000000ffff057224 */ /* 0x000fe200008e06ff */
[----:B------:R-:W-:Y:S01]  /*6140*/  IADD3 RZ, P1, R9, R6, RZ ;  /* 0x0000000609ff7210 */ /* 0x000fe20007f3e0ff */
[----:B------:R-:W-:-:S04]  /*6150*/  IMAD.MOV.U32 R4, RZ, RZ, R7 ;  /* 0x000000ffff047224 */ /* 0x000fc800078e0007 */
[----:B------:R-:W-:-:S08]  /*6160*/  IMAD.WIDE.U32.X R4, R15, UR5, R4, P1 ;  /* 0x000000050f047c25 */ /* 0x000fd000088e0404 */
.L_x_108:
[--C-:B------:R-:W-:Y:S01]  /*6170*/  SHF.R.U64 R8, R4, UR7, R5.reuse ;  /* 0x0000000704087c19 */ /* 0x100fe20008001205 */
[----:B------:R-:W-:Y:S01]  /*6180*/  ULDC.64 UR4, c[0x0][0x620] ;  /* 0x0001880000047ab9 */ /* 0x000fe20000000a00 */
[----:B------:R-:W-:Y:S01]  /*6190*/  SHF.R.U32.HI R4, RZ, UR7, R5 ;  /* 0x00000007ff047c19 */ /* 0x000fe20008011605 */
[----:B------:R-:W2:Y:S01]  /*61a0*/  LDC R25, c[0x0][0x144] ;  /* 0x00005100ff197b82 */ /* 0x000ea20000000800 */
[----:B------:R-:W-:Y:S01]  /*61b0*/  IADD3 R7, P1, RZ, -R8, RZ ;  /* 0x80000008ff077210 */ /* 0x000fe20007f3e0ff */
[----:B------:R-:W-:Y:S01]  /*61c0*/  ULDC.64 UR8, c[0x0][0x640] ;  /* 0x0001900000087ab9 */ /* 0x000fe20000000a00 */
[----:B0-----:R-:W-:Y:S01]  /*61d0*/  I2FP.F32.U32 R9, R14 ;  /* 0x0000000e00097245 */ /* 0x001fe20000201000 */
[----:B------:R-:W-:Y:S02]  /*61e0*/  ULDC UR6, c[0x0][0x608] ;  /* 0x0001820000067ab9 */ /* 0x000fe40000000800 */
[----:B------:R-:W-:Y:S01]  /*61f0*/  IMAD.X R4, RZ, RZ, ~R4, P1 ;  /* 0x000000ffff047224 */ /* 0x000fe200008e0e04 */
[----:B------:R-:W-:Y:S01]  /*6200*/  ISETP.NE.U32.AND P1, PT, RZ, UR8, PT ;  /* 0x00000008ff007c0c */ /* 0x000fe2000bf25070 */
[----:B------:R-:W0:Y:S02]  /*6210*/  LDC R20, c[0x0][0x148] ;  /* 0x00005200ff147b82 */ /* 0x000e240000000800 */
[----:B------:R-:W-:Y:S01]  /*6220*/  IMAD R6, R4, UR4, RZ ;  /* 0x0000000404067c24 */ /* 0x000fe2000f8e02ff */
[----:B------:R-:W-:Y:S01]  /*6230*/  ISETP.NE.AND.EX P1, PT, RZ, UR9, PT, P1 ;  /* 0x00000009ff007c0c */ /* 0x000fe2000bf25310 */
[----:B------:R-:W-:Y:S01]  /*6240*/  IMAD.WIDE.U32 R4, R7, UR4, R16 ;  /* 0x0000000407047c25 */ /* 0x000fe2000f8e0010 */
[----:B------:R-:W-:-:S03]  /*6250*/  ULDC UR4, c[0x0][0x150] ;  /* 0x0000540000047ab9 */ /* 0x000fc60000000800 */
[----:B------:R-:W-:Y:S02]  /*6260*/  IMAD R7, R7, UR5, R6 ;  /* 0x0000000507077c24 */ /* 0x000fe4000f8e0206 */
[----:B------:R-:W-:Y:S01]  /*6270*/  FMUL R6, R9, UR4 ;  /* 0x0000000409067c20 */ /* 0x000fe20008400000 */
[----:B------:R-:W-:Y:S01]  /*6280*/  ULDC UR4, c[0x0][0x618] ;  /* 0x0001860000047ab9 */ /* 0x000fe20000000800 */
[----:B------:R-:W-:Y:S01]  /*6290*/  ULDC UR5, c[0x0][0x154] ;  /* 0x0000550000057ab9 */ /* 0x000fe20000000800 */
[----:B------:R-:W-:-:S03]  /*62a0*/  IMAD.IADD R5, R5, 0x1, R7 ;  /* 0x0000000105057824 */ /* 0x000fc600078e0207 */
[----:B------:R-:W3:Y:S02]  /*62b0*/  F2I.U32.TRUNC.NTZ R6, R6 ;  /* 0x0000000600067305 */ /* 0x000ee4000020f000 */
[----:B------:R-:W-:Y:S02]  /*62c0*/  SHF.R.U64 R9, R4, UR4, R5 ;  /* 0x0000000404097c19 */ /* 0x000fe40008001205 */
[----:B-1----:R-:W-:-:S05]  /*62d0*/  I2FP.F32.U32 R4, R13 ;  /* 0x0000000d00047245 */ /* 0x002fca0000201000 */
[----:B------:R-:W-:Y:S01]  /*62e0*/  FMUL R22, R4, UR5 ;  /* 0x0000000504167c20 */ /* 0x000fe20008400000 */
[----:B------:R-:W-:Y:S01]  /*62f0*/  SHF.R.U32.HI R4, RZ, UR4, R5 ;  /* 0x00000004ff047c19 */ /* 0x000fe20008011605 */
[----:B------:R-:W-:-:S03]  /*6300*/  ULDC UR4, c[0x0][0x658] ;  /* 0x0001960000047ab9 */ /* 0x000fc60000000800 */
[--C-:B------:R-:W-:Y:S01]  /*6310*/  SHF.R.U64 R21, R9, UR6, R4.reuse ;  /* 0x0000000609157c19 */ /* 0x100fe20008001204 */
[----:B------:R-:W1:Y:S01]  /*6320*/  F2I.U32.TRUNC.NTZ R22, R22 ;  /* 0x0000001600167305 */ /* 0x000e62000020f000 */
[----:B------:R-:W-:Y:S01]  /*6330*/  SHF.R.U32.HI R4, RZ, UR6, R4 ;  /* 0x00000006ff047c19 */ /* 0x000fe20008011604 */
[----:B---3--:R-:W-:-:S03]  /*6340*/  IMAD.MOV R6, RZ, RZ, -R6 ;  /* 0x000000ffff067224 */ /* 0x008fc600078e0a06 */
[----:B------:R-:W-:Y:S01]  /*6350*/  SHF.R.U64 R15, R21, UR4, R4 ;  /* 0x00000004150f7c19 */ /* 0x000fe20008001204 */
[----:B--2---:R-:W-:Y:S01]  /*6360*/  IMAD R14, R25, R6, R14 ;  /* 0x00000006190e7224 */ /* 0x004fe200078e020e */
[----:B------:R-:W-:-:S03]  /*6370*/  SHF.R.U32.HI R23, RZ, UR4, R4 ;  /* 0x00000004ff177c19 */ /* 0x000fc60008011604 */
[----:B------:R-:W-:Y:S02]  /*6380*/  IMAD.MOV.U32 R4, RZ, RZ, R15 ;  /* 0x000000ffff047224 */ /* 0x000fe400078e000f */
[----:B------:R-:W-:Y:S01]  /*6390*/  IMAD.MOV.U32 R5, RZ, RZ, R23 ;  /* 0x000000ffff057224 */ /* 0x000fe200078e0017 */
[----:B-1----:R-:W-:Y:S06]  /*63a0*/  @!P1 BRA `(.L_x_109) ;  /* 0x0000000000289947 */ /* 0x002fec0003800000 */
[----:B------:R-:W-:Y:S02]  /*63b0*/  ULDC UR4, c[0x0][0x64c] ;  /* 0x0001930000047ab9 */ /* 0x000fe40000000800 */
[----:B------:R-:W-:-:S05]  /*63c0*/  IADD3 R5, P1, R15, UR4, RZ ;  /* 0x000000040f057c10 */ /* 0x000fca000ff3e0ff */
[----:B------:R-:W-:-:S04]  /*63d0*/  IMAD.X R23, RZ, RZ, R23, P1 ;  /* 0x000000ffff177224 */ /* 0x000fc800008e0617 */
[----:B------:R-:W-:-:S04]  /*63e0*/  IMAD.WIDE.U32 R6, R23, UR8, RZ ;  /* 0x0000000817067c25 */ /* 0x000fc8000f8e00ff */
[----:B------:R-:W-:-:S04]  /*63f0*/  IMAD.WIDE.U32 R6, P1, R5, UR9, R6 ;  /* 0x0000000905067c25 */ /* 0x000fc8000f820006 */
[----:B------:R-:W-:-:S04]  /*6400*/  IMAD.WIDE.U32 R4, R5, UR8, RZ ;  /* 0x0000000805047c25 */ /* 0x000fc8000f8e00ff */
[----:B------:R-:W-:Y:S01]  /*6410*/  IMAD.MOV.U32 R4, RZ, RZ, R7 ;  /* 0x000000ffff047224 */ /* 0x000fe200078e0007 */
[----:B------:R-:W-:Y:S01]  /*6420*/  IADD3 RZ, P3, R5, R6, RZ ;  /* 0x0000000605ff7210 */ /* 0x000fe20007f7e0ff */
[----:B------:R-:W-:-:S04]  /*6430*/  IMAD.X R5, RZ, RZ, RZ, P1 ;  /* 0x000000ffff057224 */ /* 0x000fc800008e06ff */
[----:B------:R-:W-:-:S08]  /*6440*/  IMAD.WIDE.U32.X R4, R23, UR9, R4, P3 ;  /* 0x0000000917047c25 */ /* 0x000fd000098e0404 */
.L_x_109:
[----:B------:R-:W-:Y:S01]  /*6450*/  ISETP.NE.AND P1, PT, R2, 0x1, PT ;  /* 0x000000010200780c */ /* 0x000fe20003f25270 */
[----:B------:R-:W-:Y:S01]  /*6460*/  ULDC UR4, c[0x0][0x648] ;  /* 0x0001920000047ab9 */ /* 0x000fe20000000800 */
[----:B------:R-:W-:Y:S01]  /*6470*/  LOP3.LUT R21, R21, UR29, RZ, 0xc0, !PT ;  /* 0x0000001d15157c12 */ /* 0x000fe2000f8ec0ff */
[----:B------:R-:W-:Y:S01]  /*6480*/  IMAD.MOV R22, RZ, RZ, -R22 ;  /* 0x000000ffff167224 */ /* 0x000fe200078e0a16 */
[----:B------:R-:W-:Y:S01]  /*6490*/  SHF.R.U64 R4, R4, UR4, R5 ;  /* 0x0000000404047c19 */ /* 0x000fe20008001205 */
[----:B------:R-:W-:Y:S01]  /*64a0*/  ULDC UR4, c[0x0][0x638] ;  /* 0x00018e0000047ab9 */ /* 0x000fe20000000800 */
[----:B------:R-:W-:Y:S01]  /*64b0*/  ULDC UR5, c[0x0][0x610] ;  /* 0x0001840000057ab9 */ /* 0x000fe20000000800 */
[----:B------:R-:W-:Y:S02]  /*64c0*/  IMAD.MOV.U32 R5, RZ, RZ, 0x1 ;  /* 0x00000001ff057424 */ /* 0x000fe400078e00ff */
[----:B------:R-:W-:Y:S02]  /*64d0*/  IMAD.MOV R6, RZ, RZ, -R4 ;  /* 0x000000ffff067224 */ /* 0x000fe400078e0a04 */
[----:B------:R-:W-:Y:S01]  /*64e0*/  IMAD R21, R4, UR21, R21 ;  /* 0x0000001504157c24 */ /* 0x000fe2000f8e0215 */
[----:B------:R-:W-:Y:S01]  /*64f0*/  LOP3.LUT R4, R9, UR13, RZ, 0xc0, !PT ;  /* 0x0000000d09047c12 */ /* 0x000fe2000f8ec0ff */
[----:B0-----:R-:W-:-:S02]  /*6500*/  @P1 IMAD R14, R20, R22, R13 ;  /* 0x00000016140e1224 */ /* 0x001fc400078e020d */
[----:B------:R-:W-:Y:S01]  /*6510*/  IMAD R15, R6, UR4, R15 ;  /* 0x00000004060f7c24 */ /* 0x000fe2000f8e020f */
[----:B------:R-:W-:Y:S01]  /*6520*/  ULDC UR4, c[0x0][0x600] ;  /* 0x0001800000047ab9 */ /* 0x000fe20000000800 */
[----:B------:R-:W-:Y:S02]  /*6530*/  IMAD R14, R21, UR5, R14 ;  /* 0x00000005150e7c24 */ /* 0x000fe4000f8e020e */
[--C-:B------:R-:W-:Y:S01]  /*6540*/  IMAD R15, R15, UR4, R4.reuse ;  /* 0x000000040f0f7c24 */ /* 0x100fe2000f8e0204 */
[----:B------:R-:W-:-:S04]  /*6550*/  PRMT R4, R5, 0x7610, R4 ;  /* 0x0000761005047816 */ /* 0x000fc80000000004 */
[----:B------:R-:W-:Y:S02]  /*6560*/  SEL R20, R15, R14, !P1 ;  /* 0x0000000e0f147207 */ /* 0x000fe40004800000 */
[----:B------:R-:W-:-:S07]  /*6570*/  SEL R13, R14, R15, !P1 ;  /* 0x0000000f0e0d7207 */ /* 0x000fce0004800000 */
.L_x_107:
[----:B------:R-:W-:Y:S05]  /*6580*/  BSYNC B1 ;  /* 0x0000000000017941 */ /* 0x000fea0003800000 */
.L_x_106:
[----:B------:R-:W-:-:S13]  /*6590*/  LOP3.LUT P1, RZ, R4, 0xff, RZ, 0xc0, !PT ;  /* 0x000000ff04ff7812 */ /* 0x000fda000782c0ff */
[----:B------:R-:W-:Y:S05]  /*65a0*/  @P1 BRA `(.L_x_110) ;  /* 0xfffffff000b81947 */ /* 0x000fea000383ffff */
[----:B------:R-:W-:Y:S05]  /*65b0*/  BSYNC B0 ;  /* 0x0000000000007941 */ /* 0x000fea0003800000 */
.L_x_98:
[----:B------:R-:W-:-:S03]  /*65c0*/  UMOV UR4, 0xffffffff ;  /* 0xffffffff00047882 */ /* 0x000fc60000000000 */
[----:B------:R-:W-:Y:S05]  /*65d0*/  BRA.DIV UR4, `(.L_x_111) ;  /* 0x0000000204d07947 */ /* 0x000fea000b800000 */
[----:B------:R-:W-:-:S13]  /*65e0*/  ELECT P6, URZ, PT ;  /* 0x00000000003f782f */ /* 0x000fda00038c0000 */
.L_x_123:
[----:B------:R-:W-:Y:S04]  /*65f0*/  BSSY B0, `(.L_x_112) ;  /* 0x0000019000007945 */ /* 0x000fe80003800000 */
[----:B------:R-:W-:Y:S05]  /*6600*/  @!P6 BRA `(.L_x_113) ;  /* 0x00000000005ce947 */ /* 0x000fea0003800000 */
[----:B------:R-:W-:-:S04]  /*6610*/  LOP3.LUT R18, R18, 0x2, RZ, 0xfc, !PT ;  /* 0x0000000212127812 */ /* 0x000fc800078efcff */
[----:B------:R-:W-:-:S13]  /*6620*/  ISETP.NE.AND P0, PT, R18, 0x3, PT ;  /* 0x000000031200780c */ /* 0x000fda0003f05270 */
[----:B------:R-:W-:Y:S05]  /*6630*/  @!P0 BRA `(.L_x_114) ;  /* 0x0000000000048947 */ /* 0x000fea0003800000 */
[----:B------:R-:W-:Y:S01]  /*6640*/  BPT.TRAP 0x1 ;  /* 0x000000040000795c */ /* 0x000fe20000300000 */
.L_x_114:
[----:B------:R-:W0:Y:S01]  /*6650*/  S2R R5, SR_CgaCtaId ;  /* 0x0000000000057919 */ /* 0x000e220000008800 */
[----:B------:R-:W-:Y:S02]  /*6660*/  MOV R2, 0x400 ;  /* 0x0000040000027802 */ /* 0x000fe40000000f00 */
[----:B------:R-:W-:Y:S02]  /*6670*/  SHF.L.U32 R4, R0, 0x1f, RZ ;  /* 0x0000001f00047819 */ /* 0x000fe400000006ff */
[----:B0-----:R-:W-:-:S05]  /*6680*/  LEA R2, R5, R2, 0x18 ;  /* 0x0000000205027211 */ /* 0x001fca00078ec0ff */
[----:B------:R-:W-:-:S04]  /*6690*/  VIADD R2, R2, 0x10 ;  /* 0x0000001002027836 */ /* 0x000fc80000000000 */
[C---:B------:R-:W-:Y:S02]  /*66a0*/  IMAD R7, R3.reuse, 0x8, R2 ;  /* 0x0000000803077824 */ /* 0x040fe400078e0202 */
[----:B------:R-:W-:Y:S02]  /*66b0*/  VIADD R3, R3, 0x1 ;  /* 0x0000000103037836 */ /* 0x000fe40000000000 */
[----:B------:R-:W0:Y:S03]  /*66c0*/  SYNCS.PHASECHK.TRANS64.TRYWAIT P0, [R7+URZ], R4 ;  /* 0x00000004070075a7 */ /* 0x000e26000800017f */
[----:B------:R-:W-:-:S04]  /*66d0*/  ISETP.NE.AND P1, PT, R3, 0x2, PT ;  /* 0x000000020300780c */ /* 0x000fc80003f25270 */
[----:B------:R-:W-:Y:S02]  /*66e0*/  SEL R5, RZ, 0x1, P1 ;  /* 0x00000001ff057807 */ /* 0x000fe40000800000 */
[----:B------:R-:W-:Y:S02]  /*66f0*/  SEL R3, R3, RZ, P1 ;  /* 0x000000ff03037207 */ /* 0x000fe40000800000 */
[----:B------:R-:W-:Y:S01]  /*6700*/  LOP3.LUT R0, R0, R5, RZ, 0x3c, !PT ;  /* 0x0000000500007212 */ /* 0x000fe200078e3cff */
[----:B0-----:R-:W-:Y:S06]  /*6710*/  @!P0 BRA `(.L_x_115) ;  /* 0x0000000000a08947 */ /* 0x001fec0003800000 */
.L_x_124:
[----:B------:R-:W-:Y:S01]  /*6720*/  IMAD R3, R3, 0x8, R2 ;  /* 0x0000000803037824 */ /* 0x000fe200078e0202 */
[----:B------:R-:W-:-:S07]  /*6730*/  SHF.L.U32 R0, R0, 0x1f, RZ ;  /* 0x0000001f00007819 */ /* 0x000fce00000006ff */
.L_x_116:
[----:B-1----:R1:W2:Y:S02]  /*6740*/  SYNCS.PHASECHK.TRANS64.TRYWAIT P0, [R3+URZ], R0 ;  /* 0x00000000030075a7 */ /* 0x0022a4000800017f */
[----:B--2---:R-:W-:Y:S05]  /*6750*/  @!P0 NANOSLEEP.SYNCS 0x989680 ;  /* 0x009896800000895d */ /* 0x004fea0003900000 */
[----:B------:R-:W2:Y:S02]  /*6760*/  @!P0 SYNCS.PHASECHK.TRANS64 P0, [R3+URZ], R0 ;  /* 0x00000000030085a7 */ /* 0x000ea4000800007f */
[----:B--2---:R-:W-:Y:S05]  /*6770*/  @!P0 BRA `(.L_x_116) ;  /* 0xfffffffc00f08947 */ /* 0x004fea000383ffff */
.L_x_113:
[----:B------:R-:W-:Y:S05]  /*6780*/  BSYNC B0 ;  /* 0x0000000000007941 */ /* 0x000fea0003800000 */
.L_x_112:
[----:B------:R-:W-:Y:S05]  /*6790*/  EXIT ;  /* 0x000000000000794d */ /* 0x000fea0003800000 */
.L_x_17:
[----:B-1----:R1:W2:Y:S02]  /*67a0*/  SYNCS.PHASECHK.TRANS64.TRYWAIT P1, [R3+URZ], R0 ;  /* 0x00000000030075a7 */ /* 0x0022a4000802017f */
[----:B--2---:R-:W-:Y:S05]  /*67b0*/  @!P1 NANOSLEEP.SYNCS 0x989680 ;  /* 0x009896800000995d */ /* 0x004fea0003900000 */
[----:B------:R-:W2:Y:S02]  /*67c0*/  @!P1 SYNCS.PHASECHK.TRANS64 P1, [R3+URZ], R0 ;  /* 0x00000000030095a7 */ /* 0x000ea4000802007f */
[----:B--2---:R-:W-:Y:S05]  /*67d0*/  @!P1 BRA `(.L_x_17) ;  /* 0xfffffffc00f09947 */ /* 0x004fea000383ffff */
[----:B------:R-:W-:Y:S05]  /*67e0*/  BRA `(.L_x_16) ;  /* 0xffffffac00207947 */ /* 0x000fea000383ffff */
.L_x_22:
[----:B-1----:R-:W-:-:S04]  /*67f0*/  IMAD.U32 R4, RZ, RZ, UR4 ;  /* 0x00000004ff047e24 */ /* 0x002fc8000f8e00ff */
[----:B------:R1:W2:Y:S03]  /*6800*/  SYNCS.PHASECHK.TRANS64.TRYWAIT P1, [R4+URZ], R3 ;  /* 0x00000003040075a7 */ /* 0x0002a6000802017f */
[----:B--2---:R-:W-:Y:S05]  /*6810*/  @!P1 NANOSLEEP.SYNCS 0x989680 ;  /* 0x009896800000995d */ /* 0x004fea0003900000 */
[----:B------:R-:W2:Y:S02]  /*6820*/  @!P1 SYNCS.PHASECHK.TRANS64 P1, [R4+URZ], R3 ;  /* 0x00000003040095a7 */ /* 0x000ea4000802007f */
[----:B--2---:R-:W-:Y:S05]  /*6830*/  @!P1 BRA `(.L_x_22) ;  /* 0xfffffffc00ec9947 */ /* 0x004fea000383ffff */
[----:B------:R-:W-:Y:S05]  /*6840*/  BRA `(.L_x_21) ;  /* 0xffffffb400447947 */ /* 0x000fea000383ffff */
.L_x_99:
[----:B------:R-:W-:Y:S01]  /*6850*/  BSSY B1, `(.L_x_117) ;  /* 0x0000006000017945 */ /* 0x000fe20003800000 */
[----:B------:R-:W-:-:S07]  /*6860*/  IMAD.MOV.U32 R15, RZ, RZ, -0x1 ;  /* 0xffffffffff0f7424 */ /* 0x000fce00078e00ff */
[----:B------:R-:W-:Y:S05]  /*6870*/  WARPSYNC.COLLECTIVE R15, `(.L_x_118) ;  /* 0x000000000f0c7348 */ /* 0x000fea0003c00000 */
[----:B------:R-:W-:Y:S02]  /*6880*/  ELECT P6, UR62, PT ;  /* 0x00000000003e782f */ /* 0x000fe400038c0000 */
[----:B------:R-:W-:Y:S01]  /*6890*/  MOV R14, UR62 ;  /* 0x0000003e000e7c02 */ /* 0x000fe20008000f00 */
[----:B------:R-:W-:Y:S10]  /*68a0*/  ENDCOLLECTIVE ;  /* 0x000000000000791b */ /* 0x000ff40003800000 */
.L_x_118:
[----:B------:R-:W-:Y:S05]  /*68b0*/  BSYNC B1 ;  /* 0x0000000000017941 */ /* 0x000fea0003800000 */
.L_x_117:
[----:B------:R-:W-:Y:S05]  /*68c0*/  BRA `(.L_x_119) ;  /* 0xffffffec00fc7947 */ /* 0x000fea000383ffff */
.L_x_102:
[----:B0-----:R0:W1:Y:S02]  /*68d0*/  SYNCS.PHASECHK.TRANS64.TRYWAIT P1, [R14+URZ+0x10], R7 ;  /* 0x000010070e0075a7 */ /* 0x001064000802017f */
[----:B-1----:R-:W-:Y:S05]  /*68e0*/  @!P1 NANOSLEEP.SYNCS 0x989680 ;  /* 0x009896800000995d */ /* 0x002fea0003900000 */
[----:B------:R-:W1:Y:S02]  /*68f0*/  @!P1 SYNCS.PHASECHK.TRANS64 P1, [R14+URZ+0x10], R7 ;  /* 0x000010070e0095a7 */ /* 0x000e64000802007f */
[----:B-1----:R-:W-:Y:S05]  /*6900*/  @!P1 BRA `(.L_x_102) ;  /* 0xfffffffc00f09947 */ /* 0x002fea000383ffff */
[----:B------:R-:W-:Y:S05]  /*6910*/  BRA `(.L_x_120) ;  /* 0xfffffff000307947 */ /* 0x000fea000383ffff */
.L_x_111:
[----:B------:R-:W-:Y:S01]  /*6920*/  BSSY B0, `(.L_x_121) ;  /* 0x0000006000007945 */ /* 0x000fe20003800000 */
[----:B------:R-:W-:-:S07]  /*6930*/  IMAD.MOV.U32 R15, RZ, RZ, -0x1 ;  /* 0xffffffffff0f7424 */ /* 0x000fce00078e00ff */
[----:B------:R-:W-:Y:S05]  /*6940*/  WARPSYNC.COLLECTIVE R15, `(.L_x_122) ;  /* 0x000000000f0c7348 */ /* 0x000fea0003c00000 */
[----:B------:R-:W-:Y:S02]  /*6950*/  ELECT P6, UR62, PT ;  /* 0x00000000003e782f */ /* 0x000fe400038c0000 */
[----:B------:R-:W-:Y:S01]  /*6960*/  MOV R14, UR62 ;  /* 0x0000003e000e7c02 */ /* 0x000fe20008000f00 */
[----:B------:R-:W-:Y:S10]  /*6970*/  ENDCOLLECTIVE ;  /* 0x000000000000791b */ /* 0x000ff40003800000 */
.L_x_122:
[----:B------:R-:W-:Y:S05]  /*6980*/  BSYNC B0 ;  /* 0x0000000000007941 */ /* 0x000fea0003800000 */
.L_x_121:
[----:B------:R-:W-:Y:S05]  /*6990*/  BRA `(.L_x_123) ;  /* 0xfffffffc00147947 */ /* 0x000fea000383ffff */
.L_x_115:
[----:B0-----:R0:W1:Y:S02]  /*69a0*/  SYNCS.PHASECHK.TRANS64.TRYWAIT P0, [R7+URZ], R4 ;  /* 0x00000004070075a7 */ /* 0x001064000800017f */
[----:B-1----:R-:W-:Y:S05]  /*69b0*/  @!P0 NANOSLEEP.SYNCS 0x989680 ;  /* 0x009896800000895d */ /* 0x002fea0003900000 */
[----:B------:R-:W1:Y:S02]  /*69c0*/  @!P0 SYNCS.PHASECHK.TRANS64 P0, [R7+URZ], R4 ;  /* 0x00000004070085a7 */ /* 0x000e64000800007f */
[----:B-1----:R-:W-:Y:S05]  /*69d0*/  @!P0 BRA `(.L_x_115) ;  /* 0xfffffffc00f08947 */ /* 0x002fea000383ffff */
[----:B------:R-:W-:Y:S05]  /*69e0*/  BRA `(.L_x_124) ;  /* 0xfffffffc004c7947 */ /* 0x000fea000383ffff */
.L_x_125:
[----:B------:R-:W-:-:S00]  /*69f0*/  BRA `(.L_x_125) ;  /* 0xfffffffc00fc7947 */ /* 0x000fc0000383ffff */
[----:B------:R-:W-:-:S00]  /*6a00*/  NOP ;  /* 0x0000000000007918 */ /* 0x000fc00000000000 */
[----:B------:R-:W-:-:S00]  /*6a10*/  NOP ;  /* 0x0000000000007918 */ /* 0x000fc00000000000 */
[----:B------:R-:W-:-:S00]  /*6a20*/  NOP ;  /* 0x0000000000007918 */ /* 0x000fc00000000000 */
[----:B------:R-:W-:-:S00]  /*6a30*/  NOP ;  /* 0x0000000000007918 */ /* 0x000fc00000000000 */
[----:B------:R-:W-:-:S00]  /*6a40*/  NOP ;  /* 0x0000000000007918 */ /* 0x000fc00000000000 */
[----:B------:R-:W-:-:S00]  /*6a50*/  NOP ;  /* 0x0000000000007918 */ /* 0x000fc00000000000 */
[----:B------:R-:W-:-:S00]  /*6a60*/  NOP ;  /* 0x0000000000007918 */ /* 0x000fc00000000000 */
[----:B------:R-:W-:-:S00]  /*6a70*/  NOP ;  /* 0x0000000000007918 */ /* 0x000fc00000000000 */
.L_x_126:


//--------------------- .nv.global.init           --------------------------
	.section	.nv.global.init,"aw",@progbits
.nv.global.init:
	.type		$str$22,@object
	.size		$str$22,($str$23 - $str$22)
$str$22:
        /*0000*/ 	.byte	0x6b, 0x5f, 0x74, 0x69, 0x6c, 0x65, 0x5f, 0x63, 0x6f, 0x75, 0x6e, 0x74, 0x20, 0x3e, 0x3d, 0x20
        /*0010*/ 	.byte	0x31, 0x00
	.type		$str$23,@object
	.size		$str$23,(__unnamed_1 - $str$23)
$str$23:
        /*0012*/ 	.byte	0x2f, 0x74, 0x6d, 0x70, 0x2f, 0x63, 0x75, 0x74, 0x6c, 0x61, 0x73, 0x73, 0x5f, 0x73, 0x77, 0x65
        /*0022*/ 	.byte	0x65, 0x70, 0x5f, 0x73, 0x72, 0x63, 0x2f, 0x69, 0x6e, 0x63, 0x6c, 0x75, 0x64, 0x65, 0x2f, 0x63
        /*0032*/ 	.byte	0x75, 0x74, 0x6c, 0x61, 0x73, 0x73, 0x2f, 0x67, 0x65, 0x6d, 0x6d, 0x2f, 0x63, 0x6f, 0x6c, 0x6c
        /*0042*/ 	.byte	0x65, 0x63, 0x74, 0x69, 0x76, 0x65, 0x2f, 0x73, 0x6d, 0x39, 0x30, 0x5f, 0x6d, 0x6d, 0x61, 0x5f
        /*0052*/ 	.byte	0x74, 0x6d, 0x61, 0x5f, 0x67, 0x6d, 0x6d, 0x61, 0x5f, 0x73, 0x73, 0x5f, 0x77, 0x61, 0x72, 0x70
        /*0062*/ 	.byte	0x73, 0x70, 0x65, 0x63, 0x69, 0x61, 0x6c, 0x69, 0x7a, 0x65, 0x64, 0x2e, 0x68, 0x70, 0x70, 0x00
	.type		__unnamed_1,@object
	.size		__unnamed_1,(.L_0 - __unnamed_1)
__unnamed_1:
        /*0072*/ 	.byte	0x76, 0x6f, 0x69, 0x64, 0x20, 0x63, 0x75, 0x74, 0x6c, 0x61, 0x73, 0x73, 0x3a, 0x3a, 0x67, 0x65
        /* <DEDUP_REMOVED lines=176> */
        /*0b82*/ 	.byte	0x65, 0x3a, 0x3a, 0x69, 0x64, 0x65, 0x6e, 0x74, 0x69, 0x74, 0x79, 0x5d, 0x00
.L_0:


//--------------------- .nv.shared._ZN7cutlass13device_kernelINS_4gemm6kernel13GemmUniversalIN4cute5tupleIJiiiiEEENS1_10collective13CollectiveMmaINS1_34MainloopSm90TmaGmmaWarpSpecializedILi2ENS5_IJNS4_1CILi1EEESB_SB_EEENS1_35KernelTmaWarpSpecializedCooperativeEEENS5_IJNSA_ILi128EEENSA_ILi64EEESF_EEENS_10tfloat32_tENS5_IJlSB_lEEESI_SJ_NS4_8TiledMMAINS4_8MMA_AtomIJNS4_4SM904GMMA29MMA_64x64x8_F32TF32TF32_SS_TNILNSN_7ScaleInE1ELSP_1EEEEEENS4_6LayoutINS5_IJNSA_ILi2EEESB_SB_EEENS5_IJSB_NSA_ILi0EEESV_EEEEENS5_IJNS4_10UnderscoreESY_SY_EEEEENS4_13SM90_TMA_LOADENS4_14ComposedLayoutINS4_7SwizzleILi3ELi4ELi3EEENS4_18smem_ptr_flag_bitsILi32EEENSS_INS5_IJNSA_ILi8EEENSA_ILi32EEEEEENS5_IJS18_SB_EEEEEEEvNS4_8identityES11_S1C_vS1D_EENS_8epilogue10collective6detail29Sm90TmaWarpSpecializedAdapterINS1G_15DefaultEpilogueISI_SJ_SJ_NS1F_6thread17LinearCombinationISI_Li1EffLNS1K_9ScaleType4KindE0ELNS_15FloatRoundStyleE2ESI_EENS1_15EpilogueDefaultEEEEEvvEEEEvNT_6ParamsE --------------------------
	.section	.nv.shared._ZN7cutlass13device_kernelINS_4gemm6kernel13GemmUniversalIN4cute5tupleIJiiiiEEENS1_10collective13CollectiveMmaINS1_34MainloopSm90TmaGmmaWarpSpecializedILi2ENS5_IJNS4_1CILi1EEESB_SB_EEENS1_35KernelTmaWarpSpecializedCooperativeEEENS5_IJNSA_ILi128EEENSA_ILi64EEESF_EEENS_10tfloat32_tENS5_IJlSB_lEEESI_SJ_NS4_8TiledMMAINS4_8MMA_AtomIJNS4_4SM904GMMA29MMA_64x64x8_F32TF32TF32_SS_TNILNSN_7ScaleInE1ELSP_1EEEEEENS4_6LayoutINS5_IJNSA_ILi2EEESB_SB_EEENS5_IJSB_NSA_ILi0EEESV_EEEEENS5_IJNS4_10UnderscoreESY_SY_EEEEENS4_13SM90_TMA_LOADENS4_14ComposedLayoutINS4_7SwizzleILi3ELi4ELi3EEENS4_18smem_ptr_flag_bitsILi32EEENSS_INS5_IJNSA_ILi8EEENSA_ILi32EEEEEENS5_IJS18_SB_EEEEEEEvNS4_8identityES11_S1C_vS1D_EENS_8epilogue10collective6detail29Sm90TmaWarpSpecializedAdapterINS1G_15DefaultEpilogueISI_SJ_SJ_NS1F_6thread17LinearCombinationISI_Li1EffLNS1K_9ScaleType4KindE0ELNS_15FloatRoundStyleE2ESI_EENS1_15EpilogueDefaultEEEEEvvEEEEvNT_6ParamsE,"aw",@nobits
	.sectionflags	@""
	.align	16
	.zero		1024


//--------------------- .nv.shared.reserved.0     --------------------------
	.section	.nv.shared.reserved.0,"aw",@nobits
	.weak		__nv_reservedSMEM_offset_0_alias
	.size		__nv_reservedSMEM_offset_0_alias, 0, 0
	.other		__nv_reservedSMEM_offset_0_alias,@"STO_CUDA_RESERVED_SHARED STV_DEFAULT"
__nv_reservedSMEM_offset_0_alias:
	.zero		0


//--------------------- .nv.global                --------------------------
	.section	.nv.global,"aw",@nobits
.nv.global:
	.type		_ZN40_INTERNAL_52435a31_4_k_cu_e6a52e6d_291844cute1_E,@object
	.size		_ZN40_INTERNAL_52435a31_4_k_cu_e6a52e6d_291844cute1_E,(_ZN40_INTERNAL_52435a31_4_k_cu_e6a52e6d_291844cuda3std3__45__cpo6cbeginE - _ZN40_INTERNAL_52435a31_4_k_cu_e6a52e6d_291844cute1_E)
_ZN40_INTERNAL_52435a31_4_k_cu_e6a52e6d_291844cute1_E:
	.zero		1
	.type		_ZN40_INTERNAL_52435a31_4_k_cu_e6a52e6d_291844cuda3std3__45__cpo6cbeginE,@object
	.size		_ZN40_INTERNAL_52435a31_4_k_cu_e6a52e6d_291844cuda3std3__45__cpo6cbeginE,(_ZN40_INTERNAL_52435a31_4_k_cu_e6a52e6d_291844cuda3std3__48in_placeE - _ZN40_INTERNAL_52435a31_4_k_cu_e6a52e6d_291844cuda3std3__45__cpo6cbeginE)
_ZN40_INTERNAL_52435a31_4_k_cu_e6a52e6d_291844cuda3std3__45__cpo6cbeginE:
	.zero		1
	.type		_ZN40_INTERNAL_52435a31_4_k_cu_e6a52e6d_291844cuda3std3__48in_placeE,@object
	.size		_ZN40_INTERNAL_52435a31_4_k_cu_e6a52e6d_291844cuda3std3__48in_placeE,(_ZN40_INTERNAL_52435a31_4_k_cu_e6a52e6d_291844cuda3std6ranges3__45__cpo9iter_moveE - _ZN40_INTERNAL_52435a31_4_k_cu_e6a52e6d_291844cuda3std3__48in_placeE)
_ZN40_INTERNAL_52435a31_4_k_cu_e6a52e6d_291844cuda3std3__48in_placeE:
	.zero		1
	.type		_ZN40_INTERNAL_52435a31_4_k_cu_e6a52e6d_291844cuda3std6ranges3__45__cpo9iter_moveE,@object
	.size		_ZN40_INTERNAL_52435a31_4_k_cu_e6a52e6d_291844cuda3std6ranges3__45__cpo9iter_moveE,(_ZN40_INTERNAL_52435a31_4_k_cu_e6a52e6d_291844cuda3std3__45__cpo5beginE - _ZN40_INTERNAL_52435a31_4_k_cu_e6a52e6d_291844cuda3std6ranges3__45__cpo9iter_moveE)
_ZN40_INTERNAL_52435a31_4_k_cu_e6a52e6d_291844cuda3std6ranges3__45__cpo9iter_moveE:
	.zero		1
	.type		_ZN40_INTERNAL_52435a31_4_k_cu_e6a52e6d_291844cuda3std3__45__cpo5beginE,@object
	.size		_ZN40_INTERNAL_52435a31_4_k_cu_e6a52e6d_291844cuda3std3__45__cpo5beginE,(_ZN40_INTERNAL_52435a31_4_k_cu_e6a52e6d_291844cuda3std3__442_GLOBAL__N__52435a31_4_k_cu_e6a52e6d_291846ignoreE - _ZN40_INTERNAL_52435a31_4_k_cu_e6a52e6d_291844cuda3std3__45__cpo5beginE)
_ZN40_INTERNAL_52435a31_4_k_cu_e6a52e6d_291844cuda3std3__45__cpo5beginE:
	.zero		1
	.type		_ZN40_INTERNAL_52435a31_4_k_cu_e6a52e6d_291844cuda3std3__442_GLOBAL__N__52435a31_4_k_cu_e6a52e6d_291846ignoreE,@object
	.size		_ZN40_INTERNAL_52435a31_4_k_cu_e6a52e6d_291844cuda3std3__442_GLOBAL__N__52435a31_4_k_cu_e6a52e6d_291846ignoreE,(_ZN40_INTERNAL_52435a31_4_k_cu_e6a52e6d_291844cute7productE - _ZN40_INTERNAL_52435a31_4_k_cu_e6a52e6d_291844cuda3std3__442_GLOBAL__N__52435a31_4_k_cu_e6a52e6d_291846ignoreE)
_ZN40_INTERNAL_52435a31_4_k_cu_e6a52e6d_291844cuda3std3__442_GLOBAL__N__52435a31_4_k_cu_e6a52e6d_291846ignoreE:
	.zero		1
	.type		_ZN40_INTERNAL_52435a31_4_k_cu_e6a52e6d_291844cute7productE,@object
	.size		_ZN40_INTERNAL_52435a31_4_k_cu_e6a52e6d_291844cute7productE,(_ZN40_INTERNAL_52435a31_4_k_cu_e6a52e6d_291844cuda3std3__45__cpo3endE - _ZN40_INTERNAL_52435a31_4_k_cu_e6a52e6d_291844cute7productE)
_ZN40_INTERNAL_52435a31_4_k_cu_e6a52e6d_291844cute7productE:
	.zero		1
	.type		_ZN40_INTERNAL_52435a31_4_k_cu_e6a52e6d_291844cuda3std3__45__cpo3endE,@object
	.size		_ZN40_INTERNAL_52435a31_4_k_cu_e6a52e6d_291844cuda3std3__45__cpo3endE,(_ZN40_INTERNAL_52435a31_4_k_cu_e6a52e6d_291844cuda3std3__419piecewise_constructE - _ZN40_INTERNAL_52435a31_4_k_cu_e6a52e6d_291844cuda3std3__45__cpo3endE)
_ZN40_INTERNAL_52435a31_4_k_cu_e6a52e6d_291844cuda3std3__45__cpo3endE:
	.zero		1
	.type		_ZN40_INTERNAL_52435a31_4_k_cu_e6a52e6d_291844cuda3std3__419piecewise_constructE,@object
	.size		_ZN40_INTERNAL_52435a31_4_k_cu_e6a52e6d_291844cuda3std3__419piecewise_constructE,(_ZN40_INTERNAL_52435a31_4_k_cu_e6a52e6d_291844cuda3std3__45__cpo4cendE - _ZN40_INTERNAL_52435a31_4_k_cu_e6a52e6d_291844cuda3std3__419piecewise_constructE)
_ZN40_INTERNAL_52435a31_4_k_cu_e6a52e6d_291844cuda3std3__419piecewise_constructE:
	.zero		1
	.type		_ZN40_INTERNAL_52435a31_4_k_cu_e6a52e6d_291844cuda3std3__45__cpo4cendE,@object
	.size		_ZN40_INTERNAL_52435a31_4_k_cu_e6a52e6d_291844cuda3std3__45__cpo4cendE,(_ZN40_INTERNAL_52435a31_4_k_cu_e6a52e6d_291844cuda3std6ranges3__45__cpo4swapE - _ZN40_INTERNAL_52435a31_4_k_cu_e6a52e6d_291844cuda3std3__45__cpo4cendE)
_ZN40_INTERNAL_52435a31_4_k_cu_e6a52e6d_291844cuda3std3__45__cpo4cendE:
	.zero		1
	.type		_ZN40_INTERNAL_52435a31_4_k_cu_e6a52e6d_291844cuda3std6ranges3__45__cpo4swapE,@object
	.size		_ZN40_INTERNAL_52435a31_4_k_cu_e6a52e6d_291844cuda3std6ranges3__45__cpo4swapE,(.L_8 - _ZN40_INTERNAL_52435a31_4_k_cu_e6a52e6d_291844cuda3std6ranges3__45__cpo4swapE)
_ZN40_INTERNAL_52435a31_4_k_cu_e6a52e6d_291844cuda3std6ranges3__45__cpo4swapE:
	.zero		1
.L_8:


//--------------------- .nv.constant0._ZN7cutlass13device_kernelINS_4gemm6kernel13GemmUniversalIN4cute5tupleIJiiiiEEENS1_10collective13CollectiveMmaINS1_34MainloopSm90TmaGmmaWarpSpecializedILi2ENS5_IJNS4_1CILi1EEESB_SB_EEENS1_35KernelTmaWarpSpecializedCooperativeEEENS5_IJNSA_ILi128EEENSA_ILi64EEESF_EEENS_10tfloat32_tENS5_IJlSB_lEEESI_SJ_NS4_8TiledMMAINS4_8MMA_AtomIJNS4_4SM904GMMA29MMA_64x64x8_F32TF32TF32_SS_TNILNSN_7ScaleInE1ELSP_1EEEEEENS4_6LayoutINS5_IJNSA_ILi2EEESB_SB_EEENS5_IJSB_NSA_ILi0EEESV_EEEEENS5_IJNS4_10UnderscoreESY_SY_EEEEENS4_13SM90_TMA_LOADENS4_14ComposedLayoutINS4_7SwizzleILi3ELi4ELi3EEENS4_18smem_ptr_flag_bitsILi32EEENSS_INS5_IJNSA_ILi8EEENSA_ILi32EEEEEENS5_IJS18_SB_EEEEEEEvNS4_8identityES11_S1C_vS1D_EENS_8epilogue10collective6detail29Sm90TmaWarpSpecializedAdapterINS1G_15DefaultEpilogueISI_SJ_SJ_NS1F_6thread17LinearCombinationISI_Li1EffLNS1K_9ScaleType4KindE0ELNS_15FloatRoundStyleE2ESI_EENS1_15EpilogueDefaultEEEEEvvEEEEvNT_6ParamsE --------------------------
	.section	.nv.constant0._ZN7cutlass13device_kernelINS_4gemm6kernel13GemmUniversalIN4cute5tupleIJiiiiEEENS1_10collective13CollectiveMmaINS1_34MainloopSm90TmaGmmaWarpSpecializedILi2ENS5_IJNS4_1CILi1EEESB_SB_EEENS1_35KernelTmaWarpSpecializedCooperativeEEENS5_IJNSA_ILi128EEENSA_ILi64EEESF_EEENS_10tfloat32_tENS5_IJlSB_lEEESI_SJ_NS4_8TiledMMAINS4_8MMA_AtomIJNS4_4SM904GMMA29MMA_64x64x8_F32TF32TF32_SS_TNILNSN_7ScaleInE1ELSP_1EEEEEENS4_6LayoutINS5_IJNSA_ILi2EEESB_SB_EEENS5_IJSB_NSA_ILi0EEESV_EEEEENS5_IJNS4_10UnderscoreESY_SY_EEEEENS4_13SM90_TMA_LOADENS4_14ComposedLayoutINS4_7SwizzleILi3ELi4ELi3EEENS4_18smem_ptr_flag_bitsILi32EEENSS_INS5_IJNSA_ILi8EEENSA_ILi32EEEEEENS5_IJS18_SB_EEEEEEEvNS4_8identityES11_S1C_vS1D_EENS_8epilogue10collective6detail29Sm90TmaWarpSpecializedAdapterINS1G_15DefaultEpilogueISI_SJ_SJ_NS1F_6thread17LinearCombinationISI_Li1EffLNS1K_9ScaleType4KindE0ELNS_15FloatRoundStyleE2ESI_EENS1_15EpilogueDefaultEEEEEvvEEEEvNT_6ParamsE,"a",@progbits
	.sectionflags	@""
	.align	4
.nv.constant0._ZN7cutlass13device_kernelINS_4gemm6kernel13GemmUniversalIN4cute5tupleIJiiiiEEENS1_10collective13CollectiveMmaINS1_34MainloopSm90TmaGmmaWarpSpecializedILi2ENS5_IJNS4_1CILi1EEESB_SB_EEENS1_35KernelTmaWarpSpecializedCooperativeEEENS5_IJNSA_ILi128EEENSA_ILi64EEESF_EEENS_10tfloat32_tENS5_IJlSB_lEEESI_SJ_NS4_8TiledMMAINS4_8MMA_AtomIJNS4_4SM904GMMA29MMA_64x64x8_F32TF32TF32_SS_TNILNSN_7ScaleInE1ELSP_1EEEEEENS4_6LayoutINS5_IJNSA_ILi2EEESB_SB_EEENS5_IJSB_NSA_ILi0EEESV_EEEEENS5_IJNS4_10UnderscoreESY_SY_EEEEENS4_13SM90_TMA_LOADENS4_14ComposedLayoutINS4_7SwizzleILi3ELi4ELi3EEENS4_18smem_ptr_flag_bitsILi32EEENSS_INS5_IJNSA_ILi8EEENSA_ILi32EEEEEENS5_IJS18_SB_EEEEEEEvNS4_8identityES11_S1C_vS1D_EENS_8epilogue10collective6detail29Sm90TmaWarpSpecializedAdapterINS1G_15DefaultEpilogueISI_SJ_SJ_NS1F_6thread17LinearCombinationISI_Li1EffLNS1K_9ScaleType4KindE0ELNS_15FloatRoundStyleE2ESI_EENS1_15EpilogueDefaultEEEEEvvEEEEvNT_6ParamsE:
	.zero		1664


//--------------------- SYMBOLS --------------------------

	.type		.nv.reservedSmem.offset0,@object
	.size		.nv.reservedSmem.offset0,0x4
	.type		__assertfail,@function
